	.target	sm_90a

	.elftype	@"ET_EXEC"


//--------------------- .note.nv.tkinfo           --------------------------
	.section	.note.nv.tkinfo,"",@"SHT_NOTE"
	.sectionflags	@"SHF_NOTE_NV_TKINFO"
	.tkinfo
        /*0018*/ 	.word	0x00000002
        /*0030*/ 	.string	""
        /*0030*/ 	.string	"ptxas"
        /*0030*/ 	.string	"Cuda compilation tools, release 13.0, V13.0.88"
        /*0030*/ 	.string	"Build cuda_13.0.r13.0/compiler.36424714_0"
        /*0030*/ 	.string	"-arch sm_90a -m 64 "



//--------------------- .note.nv.cuinfo           --------------------------
	.section	.note.nv.cuinfo,"",@"SHT_NOTE"
	.sectionflags	@"SHF_NOTE_NV_CUINFO"
        /*0018*/ 	.short	0x0002
        /*001a*/ 	.short	0x005a
        /*001c*/ 	.short	0x0082
	.zero		2


//--------------------- .nv.info                  --------------------------
	.section	.nv.info,"",@"SHT_CUDA_INFO"
	.align	4


	//----- nvinfo : EIATTR_REGCOUNT
	.align		4
        /*0000*/ 	.byte	0x04, 0x2f
        /*0002*/ 	.short	(.L_15 - .L_14)
	.align		4
.L_14:
        /*0004*/ 	.word	index@(_ZN7cutlass13device_kernelINS_4gemm6kernel13GemmUniversalIN4cute5tupleIJiiiiEEENS1_10collective13CollectiveMmaINS1_34MainloopSm90TmaGmmaWarpSpecializedILi2ENS5_IJNS4_1CILi2EEESB_NSA_ILi1EEEEEENS1_35KernelTmaWarpSpecializedCooperativeEEENS5_IJNSA_ILi256EEENSA_ILi64EEESH_EEEfNS5_IJlSC_lEEEfSJ_NS4_8TiledMMAINS4_8MMA_AtomIJNS4_4SM904GMMA29MMA_64x64x8_F32TF32TF32_SS_TNILNSN_7ScaleInE1ELSP_1EEEEEENS4_6LayoutINS5_IJSB_SC_SC_EEENS5_IJSC_NSA_ILi0EEESU_EEEEENS5_IJNS4_10UnderscoreESX_SX_EEEEENS4_23SM90_TMA_LOAD_MULTICASTENS4_14ComposedLayoutINS4_7SwizzleILi3ELi4ELi3EEENS4_18smem_ptr_flag_bitsILi32EEENSS_INS5_IJNSA_ILi8EEENSA_ILi32EEEEEENS5_IJS17_SC_EEEEEEEvNS4_8identityES10_S1B_vS1C_EENS_8epilogue10collective6detail29Sm90TmaWarpSpecializedAdapterINS1F_15DefaultEpilogueIfSJ_SJ_NS1E_6thread17LinearCombinationIfLi1EffLNS1J_9ScaleType4KindE0ELNS_15FloatRoundStyleE2EfEENS1_15EpilogueDefaultEEEEEvvEEEEvNT_6ParamsE)
        /*0008*/ 	.word	0x000000a8


	//----- nvinfo : EIATTR_FRAME_SIZE
	.align		4
.L_15:
        /*000c*/ 	.byte	0x04, 0x11
        /*000e*/ 	.short	(.L_17 - .L_16)
	.align		4
.L_16:
        /*0010*/ 	.word	index@(_ZN7cutlass13device_kernelINS_4gemm6kernel13GemmUniversalIN4cute5tupleIJiiiiEEENS1_10collective13CollectiveMmaINS1_34MainloopSm90TmaGmmaWarpSpecializedILi2ENS5_IJNS4_1CILi2EEESB_NSA_ILi1EEEEEENS1_35KernelTmaWarpSpecializedCooperativeEEENS5_IJNSA_ILi256EEENSA_ILi64EEESH_EEEfNS5_IJlSC_lEEEfSJ_NS4_8TiledMMAINS4_8MMA_AtomIJNS4_4SM904GMMA29MMA_64x64x8_F32TF32TF32_SS_TNILNSN_7ScaleInE1ELSP_1EEEEEENS4_6LayoutINS5_IJSB_SC_SC_EEENS5_IJSC_NSA_ILi0EEESU_EEEEENS5_IJNS4_10UnderscoreESX_SX_EEEEENS4_23SM90_TMA_LOAD_MULTICASTENS4_14ComposedLayoutINS4_7SwizzleILi3ELi4ELi3EEENS4_18smem_ptr_flag_bitsILi32EEENSS_INS5_IJNSA_ILi8EEENSA_ILi32EEEEEENS5_IJS17_SC_EEEEEEEvNS4_8identityES10_S1B_vS1C_EENS_8epilogue10collective6detail29Sm90TmaWarpSpecializedAdapterINS1F_15DefaultEpilogueIfSJ_SJ_NS1E_6thread17LinearCombinationIfLi1EffLNS1J_9ScaleType4KindE0ELNS_15FloatRoundStyleE2EfEENS1_15EpilogueDefaultEEEEEvvEEEEvNT_6ParamsE)
        /*0014*/ 	.word	0x00000000


	//----- nvinfo : EIATTR_MIN_STACK_SIZE
	.align		4
.L_17:
        /*0018*/ 	.byte	0x04, 0x12
        /*001a*/ 	.short	(.L_19 - .L_18)
	.align		4
.L_18:
        /*001c*/ 	.word	index@(_ZN7cutlass13device_kernelINS_4gemm6kernel13GemmUniversalIN4cute5tupleIJiiiiEEENS1_10collective13CollectiveMmaINS1_34MainloopSm90TmaGmmaWarpSpecializedILi2ENS5_IJNS4_1CILi2EEESB_NSA_ILi1EEEEEENS1_35KernelTmaWarpSpecializedCooperativeEEENS5_IJNSA_ILi256EEENSA_ILi64EEESH_EEEfNS5_IJlSC_lEEEfSJ_NS4_8TiledMMAINS4_8MMA_AtomIJNS4_4SM904GMMA29MMA_64x64x8_F32TF32TF32_SS_TNILNSN_7ScaleInE1ELSP_1EEEEEENS4_6LayoutINS5_IJSB_SC_SC_EEENS5_IJSC_NSA_ILi0EEESU_EEEEENS5_IJNS4_10UnderscoreESX_SX_EEEEENS4_23SM90_TMA_LOAD_MULTICASTENS4_14ComposedLayoutINS4_7SwizzleILi3ELi4ELi3EEENS4_18smem_ptr_flag_bitsILi32EEENSS_INS5_IJNSA_ILi8EEENSA_ILi32EEEEEENS5_IJS17_SC_EEEEEEEvNS4_8identityES10_S1B_vS1C_EENS_8epilogue10collective6detail29Sm90TmaWarpSpecializedAdapterINS1F_15DefaultEpilogueIfSJ_SJ_NS1E_6thread17LinearCombinationIfLi1EffLNS1J_9ScaleType4KindE0ELNS_15FloatRoundStyleE2EfEENS1_15EpilogueDefaultEEEEEvvEEEEvNT_6ParamsE)
        /*0020*/ 	.word	0x00000000
.L_19:


//--------------------- .nv.compat                --------------------------
	.section	.nv.compat,"",@"SHT_CUDA_COMPAT_INFO"
	.align	4
        /*0000*/ 	.byte	0x02, 0x09, 0x01, 0x00, 0x02, 0x02, 0x04, 0x00, 0x02, 0x05, 0x05, 0x00, 0x03, 0x07, 0x01, 0x01
        /*0010*/ 	.byte	0x02, 0x03, 0x01, 0x00, 0x02, 0x06, 0x01, 0x00, 0x04, 0x0b, 0x08, 0x00, 0x00, 0x00, 0x00, 0x00
        /*0020*/ 	.byte	0x00, 0x00, 0x00, 0x00


//--------------------- .nv.info._ZN7cutlass13device_kernelINS_4gemm6kernel13GemmUniversalIN4cute5tupleIJiiiiEEENS1_10collective13CollectiveMmaINS1_34MainloopSm90TmaGmmaWarpSpecializedILi2ENS5_IJNS4_1CILi2EEESB_NSA_ILi1EEEEEENS1_35KernelTmaWarpSpecializedCooperativeEEENS5_IJNSA_ILi256EEENSA_ILi64EEESH_EEEfNS5_IJlSC_lEEEfSJ_NS4_8TiledMMAINS4_8MMA_AtomIJNS4_4SM904GMMA29MMA_64x64x8_F32TF32TF32_SS_TNILNSN_7ScaleInE1ELSP_1EEEEEENS4_6LayoutINS5_IJSB_SC_SC_EEENS5_IJSC_NSA_ILi0EEESU_EEEEENS5_IJNS4_10UnderscoreESX_SX_EEEEENS4_23SM90_TMA_LOAD_MULTICASTENS4_14ComposedLayoutINS4_7SwizzleILi3ELi4ELi3EEENS4_18smem_ptr_flag_bitsILi32EEENSS_INS5_IJNSA_ILi8EEENSA_ILi32EEEEEENS5_IJS17_SC_EEEEEEEvNS4_8identityES10_S1B_vS1C_EENS_8epilogue10collective6detail29Sm90TmaWarpSpecializedAdapterINS1F_15DefaultEpilogueIfSJ_SJ_NS1E_6thread17LinearCombinationIfLi1EffLNS1J_9ScaleType4KindE0ELNS_15FloatRoundStyleE2EfEENS1_15EpilogueDefaultEEEEEvvEEEEvNT_6ParamsE --------------------------
	.section	.nv.info._ZN7cutlass13device_kernelINS_4gemm6kernel13GemmUniversalIN4cute5tupleIJiiiiEEENS1_10collective13CollectiveMmaINS1_34MainloopSm90TmaGmmaWarpSpecializedILi2ENS5_IJNS4_1CILi2EEESB_NSA_ILi1EEEEEENS1_35KernelTmaWarpSpecializedCooperativeEEENS5_IJNSA_ILi256EEENSA_ILi64EEESH_EEEfNS5_IJlSC_lEEEfSJ_NS4_8TiledMMAINS4_8MMA_AtomIJNS4_4SM904GMMA29MMA_64x64x8_F32TF32TF32_SS_TNILNSN_7ScaleInE1ELSP_1EEEEEENS4_6LayoutINS5_IJSB_SC_SC_EEENS5_IJSC_NSA_ILi0EEESU_EEEEENS5_IJNS4_10UnderscoreESX_SX_EEEEENS4_23SM90_TMA_LOAD_MULTICASTENS4_14ComposedLayoutINS4_7SwizzleILi3ELi4ELi3EEENS4_18smem_ptr_flag_bitsILi32EEENSS_INS5_IJNSA_ILi8EEENSA_ILi32EEEEEENS5_IJS17_SC_EEEEEEEvNS4_8identityES10_S1B_vS1C_EENS_8epilogue10collective6detail29Sm90TmaWarpSpecializedAdapterINS1F_15DefaultEpilogueIfSJ_SJ_NS1E_6thread17LinearCombinationIfLi1EffLNS1J_9ScaleType4KindE0ELNS_15FloatRoundStyleE2EfEENS1_15EpilogueDefaultEEEEEvvEEEEvNT_6ParamsE,"",@"SHT_CUDA_INFO"
	.sectionflags	@""
	.align	4


	//----- nvinfo : EIATTR_CUDA_API_VERSION
	.align		4
        /*0000*/ 	.byte	0x04, 0x37
        /*0002*/ 	.short	(.L_21 - .L_20)
.L_20:
        /*0004*/ 	.word	0x00000082


	//----- nvinfo : EIATTR_KPARAM_INFO
	.align		4
.L_21:
        /*0008*/ 	.byte	0x04, 0x17
        /*000a*/ 	.short	(.L_23 - .L_22)
.L_22:
        /*000c*/ 	.word	0x00000000
        /*0010*/ 	.short	0x0000
        /*0012*/ 	.short	0x0070
        /*0014*/ 	.byte	0x00, 0xf0, 0x01, 0x10


	//----- nvinfo : EIATTR_SPARSE_MMA_MASK
	.align		4
.L_23:
        /*0018*/ 	.byte	0x03, 0x50
        /*001a*/ 	.short	0x0000


	//----- nvinfo : EIATTR_MAXREG_COUNT
	.align		4
        /*001c*/ 	.byte	0x03, 0x1b
        /*001e*/ 	.short	0x00a8


	//----- nvinfo : EIATTR_NUM_BARRIERS
	.align		4
        /*0020*/ 	.byte	0x02, 0x4c
        /*0022*/ 	.byte	0x01
	.zero		1


	//----- nvinfo : EIATTR_EXTERNS
	.align		4
        /*0024*/ 	.byte	0x04, 0x0f
        /*0026*/ 	.short	(.L_25 - .L_24)


	//   ....[0]....
	.align		4
.L_24:
        /*0028*/ 	.word	index@(__assertfail)


	//----- nvinfo : EIATTR_MERCURY_ISA_VERSION
	.align		4
.L_25:
        /*002c*/ 	.byte	0x03, 0x5f
        /*002e*/ 	.short	0x0101


	//----- nvinfo : EIATTR_INT_WARP_WIDE_INSTR_OFFSETS
	.align		4
        /*0030*/ 	.byte	0x04, 0x31
        /*0032*/ 	.short	(.L_27 - .L_26)


	//   ....[0]....
.L_26:
        /*0034*/ 	.word	0x00000440


	//   ....[1]....
        /*0038*/ 	.word	0x00000470


	//   ....[2]....
        /*003c*/ 	.word	0x00000650


	//   ....[3]....
        /*0040*/ 	.word	0x00002890


	//----- nvinfo : EIATTR_COOP_GROUP_MASK_REGIDS
	.align		4
.L_27:
        /*0044*/ 	.byte	0x04, 0x29
        /*0046*/ 	.short	(.L_29 - .L_28)


	//   ....[0]....
.L_28:
        /*0048*/ 	.word	0xffffffff


	//   ....[1]....
        /*004c*/ 	.word	0xffffffff


	//   ....[2]....
        /*0050*/ 	.word	0xffffffff


	//   ....[3]....
        /*0054*/ 	.word	0xffffffff


	//   ....[4]....
        /*0058*/ 	.word	0xffffffff


	//   ....[5]....
        /*005c*/ 	.word	0xffffffff


	//----- nvinfo : EIATTR_COOP_GROUP_INSTR_OFFSETS
	.align		4
.L_29:
        /*0060*/ 	.byte	0x04, 0x28
        /*0062*/ 	.short	(.L_31 - .L_30)


	//   ....[0]....
.L_30:
        /*0064*/ 	.word	0x00000060


	//   ....[1]....
        /*0068*/ 	.word	0x00000070


	//   ....[2]....
        /*006c*/ 	.word	0x00000130


	//   ....[3]....
        /*0070*/ 	.word	0x00000290


	//   ....[4]....
        /*0074*/ 	.word	0x000007c0


	//   ....[5]....
        /*0078*/ 	.word	0x00001480


	//----- nvinfo : EIATTR_REG_RECONFIG
	.align		4
.L_31:
        /*007c*/ 	.byte	0x01, 0x54
	.zero		2


	//----- nvinfo : EIATTR_SYSCALL_OFFSETS
	.align		4
        /*0080*/ 	.byte	0x04, 0x46
        /*0082*/ 	.short	(.L_33 - .L_32)


	//   ....[0]....
.L_32:
        /*0084*/ 	.word	0x00001670


	//----- nvinfo : EIATTR_MBARRIER_INSTR_OFFSETS
	.align		4
.L_33:
        /*0088*/ 	.byte	0x04, 0x39
        /*008a*/ 	.short	(.L_35 - .L_34)


	//   ....[0]....
.L_34:
        /*008c*/ 	.word	0x00000230
        /*0090*/ 	.word	0x000000ff
        /*0094*/ 	.word	0x00000000
        /*0098*/ 	.short	0x0100
        /*009a*/ 	.byte	0x08
	.zero		1


	//   ....[1]....
        /*009c*/ 	.word	0x00000240
        /*00a0*/ 	.word	0x000000ff
        /*00a4*/ 	.word	0x00000010
        /*00a8*/ 	.short	0x0100
        /*00aa*/ 	.byte	0x08
	.zero		1


	//   ....[2]....
        /*00ac*/ 	.word	0x00000250
        /*00b0*/ 	.word	0x000000ff
        /*00b4*/ 	.word	0x00000008
        /*00b8*/ 	.short	0x0100
        /*00ba*/ 	.byte	0x08
	.zero		1


	//   ....[3]....
        /*00bc*/ 	.word	0x00000260
        /*00c0*/ 	.word	0x000000ff
        /*00c4*/ 	.word	0x00000018
        /*00c8*/ 	.short	0x0100
        /*00ca*/ 	.byte	0x08
	.zero		1


	//   ....[4]....
        /*00cc*/ 	.word	0x000006d0
        /*00d0*/ 	.word	0x000000ff
        /*00d4*/ 	.word	0x00000030
        /*00d8*/ 	.short	0x0100
        /*00da*/ 	.byte	0x06
	.zero		1


	//   ....[5]....
        /*00dc*/ 	.word	0x00000760
        /*00e0*/ 	.word	0x000000ff
        /*00e4*/ 	.word	0x00000038
        /*00e8*/ 	.short	0x0100
        /*00ea*/ 	.byte	0x06
	.zero		1


	//   ....[6]....
        /*00ec*/ 	.word	0x00001730
        /*00f0*/ 	.word	0x00000003
        /*00f4*/ 	.word	0x00000000
        /*00f8*/ 	.short	0x010a
        /*00fa*/ 	.byte	0x3f
	.zero		1


	//   ....[7]....
        /*00fc*/ 	.word	0x00001790
        /*0100*/ 	.word	0x00000003
        /*0104*/ 	.word	0x00000000
        /*0108*/ 	.short	0x010a
        /*010a*/ 	.byte	0x3f
	.zero		1


	//   ....[8]....
        /*010c*/ 	.word	0x00001fe0
        /*0110*/ 	.word	0x00000005
        /*0114*/ 	.word	0x00000000
        /*0118*/ 	.short	0x010a
        /*011a*/ 	.byte	0x3f
	.zero		1


	//   ....[9]....
        /*011c*/ 	.word	0x00002020
        /*0120*/ 	.word	0x00000005
        /*0124*/ 	.word	0x00000000
        /*0128*/ 	.short	0x010a
        /*012a*/ 	.byte	0x3f
	.zero		1


	//   ....[10]....
        /*012c*/ 	.word	0x00002740
        /*0130*/ 	.word	0x00000004
        /*0134*/ 	.word	0x00000000
        /*0138*/ 	.short	0x0101
        /*013a*/ 	.byte	0x3f
	.zero		1


	//   ....[11]....
        /*013c*/ 	.word	0x00002900
        /*0140*/ 	.word	0x00000000
        /*0144*/ 	.word	0x00000000
        /*0148*/ 	.short	0x0101
        /*014a*/ 	.byte	0x3f
	.zero		1


	//   ....[12]....
        /*014c*/ 	.word	0x00007890
        /*0150*/ 	.word	0x00000014
        /*0154*/ 	.word	0x00000010
        /*0158*/ 	.short	0x010a
        /*015a*/ 	.byte	0x3f
	.zero		1


	//   ....[13]....
        /*015c*/ 	.word	0x00007d30
        /*0160*/ 	.word	0x00000004
        /*0164*/ 	.word	0x00000038
        /*0168*/ 	.short	0x0101
        /*016a*/ 	.byte	0x3f
	.zero		1


	//   ....[14]....
        /*016c*/ 	.word	0x00008450
        /*0170*/ 	.word	0x00000005
        /*0174*/ 	.word	0x00000000
        /*0178*/ 	.short	0x010a
        /*017a*/ 	.byte	0x3f
	.zero		1


	//   ....[15]....
        /*017c*/ 	.word	0x000084d0
        /*0180*/ 	.word	0x00000009
        /*0184*/ 	.word	0x00000000
        /*0188*/ 	.short	0x010a
        /*018a*/ 	.byte	0x3f
	.zero		1


	//   ....[16]....
        /*018c*/ 	.word	0x00008530
        /*0190*/ 	.word	0x00000003
        /*0194*/ 	.word	0x00000000
        /*0198*/ 	.short	0x010a
        /*019a*/ 	.byte	0x3f
	.zero		1


	//   ....[17]....
        /*019c*/ 	.word	0x00008580
        /*01a0*/ 	.word	0x00000005
        /*01a4*/ 	.word	0x00000000
        /*01a8*/ 	.short	0x010a
        /*01aa*/ 	.byte	0x3f
	.zero		1


	//   ....[18]....
        /*01ac*/ 	.word	0x00008650
        /*01b0*/ 	.word	0x00000014
        /*01b4*/ 	.word	0x00000010
        /*01b8*/ 	.short	0x010a
        /*01ba*/ 	.byte	0x3f
	.zero		1


	//   ....[19]....
        /*01bc*/ 	.word	0x00008720
        /*01c0*/ 	.word	0x00000005
        /*01c4*/ 	.word	0x00000000
        /*01c8*/ 	.short	0x010a
        /*01ca*/ 	.byte	0x3f
	.zero		1


	//----- nvinfo : EIATTR_NUM_MBARRIERS
	.align		4
.L_35:
        /*01cc*/ 	.byte	0x03, 0x38
        /*01ce*/ 	.short	0x0006


	//----- nvinfo : EIATTR_EXIT_INSTR_OFFSETS
	.align		4
        /*01d0*/ 	.byte	0x04, 0x1c
        /*01d2*/ 	.short	(.L_37 - .L_36)


	//   ....[0]....
.L_36:
        /*01d4*/ 	.word	0x000009a0


	//   ....[1]....
        /*01d8*/ 	.word	0x000011c0


	//   ....[2]....
        /*01dc*/ 	.word	0x00006f30


	//   ....[3]....
        /*01e0*/ 	.word	0x00007490


	//   ....[4]....
        /*01e4*/ 	.word	0x00008520


	//----- nvinfo : EIATTR_MAX_THREADS
	.align		4
.L_37:
        /*01e8*/ 	.byte	0x04, 0x05
        /*01ea*/ 	.short	(.L_39 - .L_38)
.L_38:
        /*01ec*/ 	.word	0x00000180
        /*01f0*/ 	.word	0x00000001
        /*01f4*/ 	.word	0x00000001


	//----- nvinfo : EIATTR_CRS_STACK_SIZE
	.align		4
.L_39:
        /*01f8*/ 	.byte	0x04, 0x1e
        /*01fa*/ 	.short	(.L_41 - .L_40)
.L_40:
        /*01fc*/ 	.word	0x00000000


	//----- nvinfo : EIATTR_CBANK_PARAM_SIZE
	.align		4
.L_41:
        /*0200*/ 	.byte	0x03, 0x19
        /*0202*/ 	.short	0x0470


	//----- nvinfo : EIATTR_PARAM_CBANK
	.align		4
        /*0204*/ 	.byte	0x04, 0x0a
        /*0206*/ 	.short	(.L_43 - .L_42)
	.align		4
.L_42:
        /*0208*/ 	.word	index@(.nv.constant0._ZN7cutlass13device_kernelINS_4gemm6kernel13GemmUniversalIN4cute5tupleIJiiiiEEENS1_10collective13CollectiveMmaINS1_34MainloopSm90TmaGmmaWarpSpecializedILi2ENS5_IJNS4_1CILi2EEESB_NSA_ILi1EEEEEENS1_35KernelTmaWarpSpecializedCooperativeEEENS5_IJNSA_ILi256EEENSA_ILi64EEESH_EEEfNS5_IJlSC_lEEEfSJ_NS4_8TiledMMAINS4_8MMA_AtomIJNS4_4SM904GMMA29MMA_64x64x8_F32TF32TF32_SS_TNILNSN_7ScaleInE1ELSP_1EEEEEENS4_6LayoutINS5_IJSB_SC_SC_EEENS5_IJSC_NSA_ILi0EEESU_EEEEENS5_IJNS4_10UnderscoreESX_SX_EEEEENS4_23SM90_TMA_LOAD_MULTICASTENS4_14ComposedLayoutINS4_7SwizzleILi3ELi4ELi3EEENS4_18smem_ptr_flag_bitsILi32EEENSS_INS5_IJNSA_ILi8EEENSA_ILi32EEEEEENS5_IJS17_SC_EEEEEEEvNS4_8identityES10_S1B_vS1C_EENS_8epilogue10collective6detail29Sm90TmaWarpSpecializedAdapterINS1F_15DefaultEpilogueIfSJ_SJ_NS1E_6thread17LinearCombinationIfLi1EffLNS1J_9ScaleType4KindE0ELNS_15FloatRoundStyleE2EfEENS1_15EpilogueDefaultEEEEEvvEEEEvNT_6ParamsE)
        /*020c*/ 	.short	0x0210
        /*020e*/ 	.short	0x0470


	//----- nvinfo : EIATTR_SW_WAR
	.align		4
.L_43:
        /*0210*/ 	.byte	0x04, 0x36
        /*0212*/ 	.short	(.L_45 - .L_44)
.L_44:
        /*0214*/ 	.word	0x00000008
.L_45:


//--------------------- .nv.callgraph             --------------------------
	.section	.nv.callgraph,"",@"SHT_CUDA_CALLGRAPH"
	.align	4
	.sectionentsize	8
	.align		4
        /*0000*/ 	.word	0x00000000
	.align		4
        /*0004*/ 	.word	0xffffffff
	.align		4
        /*0008*/ 	.word	index@(_ZN7cutlass13device_kernelINS_4gemm6kernel13GemmUniversalIN4cute5tupleIJiiiiEEENS1_10collective13CollectiveMmaINS1_34MainloopSm90TmaGmmaWarpSpecializedILi2ENS5_IJNS4_1CILi2EEESB_NSA_ILi1EEEEEENS1_35KernelTmaWarpSpecializedCooperativeEEENS5_IJNSA_ILi256EEENSA_ILi64EEESH_EEEfNS5_IJlSC_lEEEfSJ_NS4_8TiledMMAINS4_8MMA_AtomIJNS4_4SM904GMMA29MMA_64x64x8_F32TF32TF32_SS_TNILNSN_7ScaleInE1ELSP_1EEEEEENS4_6LayoutINS5_IJSB_SC_SC_EEENS5_IJSC_NSA_ILi0EEESU_EEEEENS5_IJNS4_10UnderscoreESX_SX_EEEEENS4_23SM90_TMA_LOAD_MULTICASTENS4_14ComposedLayoutINS4_7SwizzleILi3ELi4ELi3EEENS4_18smem_ptr_flag_bitsILi32EEENSS_INS5_IJNSA_ILi8EEENSA_ILi32EEEEEENS5_IJS17_SC_EEEEEEEvNS4_8identityES10_S1B_vS1C_EENS_8epilogue10collective6detail29Sm90TmaWarpSpecializedAdapterINS1F_15DefaultEpilogueIfSJ_SJ_NS1E_6thread17LinearCombinationIfLi1EffLNS1J_9ScaleType4KindE0ELNS_15FloatRoundStyleE2EfEENS1_15EpilogueDefaultEEEEEvvEEEEvNT_6ParamsE)
	.align		4
        /*000c*/ 	.word	index@(__assertfail)
	.align		4
        /*0010*/ 	.word	0x00000000
	.align		4
        /*0014*/ 	.word	0xfffffffe
	.align		4
        /*0018*/ 	.word	0x00000000
	.align		4
        /*001c*/ 	.word	0xfffffffd
	.align		4
        /*0020*/ 	.word	0x00000000
	.align		4
        /*0024*/ 	.word	0xfffffffc


//--------------------- .nv.constant4             --------------------------
	.section	.nv.constant4,"a",@progbits
	.align	8
	.align		8
.nv.constant4:
        /*0000*/ 	.dword	__assertfail
	.align		8
        /*0008*/ 	.dword	__unnamed_1
	.align		8
        /*0010*/ 	.dword	_ZN40_INTERNAL_16d983c5_4_k_cu_0ec70d2b_176534cuda3std3__45__cpo5beginE
	.align		8
        /*0018*/ 	.dword	_ZN40_INTERNAL_16d983c5_4_k_cu_0ec70d2b_176534cuda3std3__45__cpo3endE
	.align		8
        /*0020*/ 	.dword	_ZN40_INTERNAL_16d983c5_4_k_cu_0ec70d2b_176534cuda3std3__45__cpo6cbeginE
	.align		8
        /*0028*/ 	.dword	_ZN40_INTERNAL_16d983c5_4_k_cu_0ec70d2b_176534cuda3std3__45__cpo4cendE
	.align		8
        /*0030*/ 	.dword	_ZN40_INTERNAL_16d983c5_4_k_cu_0ec70d2b_176534cuda3std3__442_GLOBAL__N__16d983c5_4_k_cu_0ec70d2b_176536ignoreE
	.align		8
        /*0038*/ 	.dword	_ZN40_INTERNAL_16d983c5_4_k_cu_0ec70d2b_176534cuda3std3__419piecewise_constructE
	.align		8
        /*0040*/ 	.dword	_ZN40_INTERNAL_16d983c5_4_k_cu_0ec70d2b_176534cuda3std3__48in_placeE
	.align		8
        /*0048*/ 	.dword	_ZN40_INTERNAL_16d983c5_4_k_cu_0ec70d2b_176534cuda3std6ranges3__45__cpo4swapE
	.align		8
        /*0050*/ 	.dword	_ZN40_INTERNAL_16d983c5_4_k_cu_0ec70d2b_176534cuda3std6ranges3__45__cpo9iter_moveE
	.align		8
        /*0058*/ 	.dword	_ZN40_INTERNAL_16d983c5_4_k_cu_0ec70d2b_176534cute7productE
	.align		8
        /*0060*/ 	.dword	_ZN40_INTERNAL_16d983c5_4_k_cu_0ec70d2b_176534cute1_E
	.align		8
        /*0068*/ 	.dword	$str$22
	.align		8
        /*0070*/ 	.dword	$str$23


//--------------------- .text._ZN7cutlass13device_kernelINS_4gemm6kernel13GemmUniversalIN4cute5tupleIJiiiiEEENS1_10collective13CollectiveMmaINS1_34MainloopSm90TmaGmmaWarpSpecializedILi2ENS5_IJNS4_1CILi2EEESB_NSA_ILi1EEEEEENS1_35KernelTmaWarpSpecializedCooperativeEEENS5_IJNSA_ILi256EEENSA_ILi64EEESH_EEEfNS5_IJlSC_lEEEfSJ_NS4_8TiledMMAINS4_8MMA_AtomIJNS4_4SM904GMMA29MMA_64x64x8_F32TF32TF32_SS_TNILNSN_7ScaleInE1ELSP_1EEEEEENS4_6LayoutINS5_IJSB_SC_SC_EEENS5_IJSC_NSA_ILi0EEESU_EEEEENS5_IJNS4_10UnderscoreESX_SX_EEEEENS4_23SM90_TMA_LOAD_MULTICASTENS4_14ComposedLayoutINS4_7SwizzleILi3ELi4ELi3EEENS4_18smem_ptr_flag_bitsILi32EEENSS_INS5_IJNSA_ILi8EEENSA_ILi32EEEEEENS5_IJS17_SC_EEEEEEEvNS4_8identityES10_S1B_vS1C_EENS_8epilogue10collective6detail29Sm90TmaWarpSpecializedAdapterINS1F_15DefaultEpilogueIfSJ_SJ_NS1E_6thread17LinearCombinationIfLi1EffLNS1J_9ScaleType4KindE0ELNS_15FloatRoundStyleE2EfEENS1_15EpilogueDefaultEEEEEvvEEEEvNT_6ParamsE --------------------------
	.section	.text._ZN7cutlass13device_kernelINS_4gemm6kernel13GemmUniversalIN4cute5tupleIJiiiiEEENS1_10collective13CollectiveMmaINS1_34MainloopSm90TmaGmmaWarpSpecializedILi2ENS5_IJNS4_1CILi2EEESB_NSA_ILi1EEEEEENS1_35KernelTmaWarpSpecializedCooperativeEEENS5_IJNSA_ILi256EEENSA_ILi64EEESH_EEEfNS5_IJlSC_lEEEfSJ_NS4_8TiledMMAINS4_8MMA_AtomIJNS4_4SM904GMMA29MMA_64x64x8_F32TF32TF32_SS_TNILNSN_7ScaleInE1ELSP_1EEEEEENS4_6LayoutINS5_IJSB_SC_SC_EEENS5_IJSC_NSA_ILi0EEESU_EEEEENS5_IJNS4_10UnderscoreESX_SX_EEEEENS4_23SM90_TMA_LOAD_MULTICASTENS4_14ComposedLayoutINS4_7SwizzleILi3ELi4ELi3EEENS4_18smem_ptr_flag_bitsILi32EEENSS_INS5_IJNSA_ILi8EEENSA_ILi32EEEEEENS5_IJS17_SC_EEEEEEEvNS4_8identityES10_S1B_vS1C_EENS_8epilogue10collective6detail29Sm90TmaWarpSpecializedAdapterINS1F_15DefaultEpilogueIfSJ_SJ_NS1E_6thread17LinearCombinationIfLi1EffLNS1J_9ScaleType4KindE0ELNS_15FloatRoundStyleE2EfEENS1_15EpilogueDefaultEEEEEvvEEEEvNT_6ParamsE,"ax",@progbits
	.align	128
.text._ZN7cutlass13device_kernelINS_4gemm6kernel13GemmUniversalIN4cute5tupleIJiiiiEEENS1_10collective13CollectiveMmaINS1_34MainloopSm90TmaGmmaWarpSpecializedILi2ENS5_IJNS4_1CILi2EEESB_NSA_ILi1EEEEEENS1_35KernelTmaWarpSpecializedCooperativeEEENS5_IJNSA_ILi256EEENSA_ILi64EEESH_EEEfNS5_IJlSC_lEEEfSJ_NS4_8TiledMMAINS4_8MMA_AtomIJNS4_4SM904GMMA29MMA_64x64x8_F32TF32TF32_SS_TNILNSN_7ScaleInE1ELSP_1EEEEEENS4_6LayoutINS5_IJSB_SC_SC_EEENS5_IJSC_NSA_ILi0EEESU_EEEEENS5_IJNS4_10UnderscoreESX_SX_EEEEENS4_23SM90_TMA_LOAD_MULTICASTENS4_14ComposedLayoutINS4_7SwizzleILi3ELi4ELi3EEENS4_18smem_ptr_flag_bitsILi32EEENSS_INS5_IJNSA_ILi8EEENSA_ILi32EEEEEENS5_IJS17_SC_EEEEEEEvNS4_8identityES10_S1B_vS1C_EENS_8epilogue10collective6detail29Sm90TmaWarpSpecializedAdapterINS1F_15DefaultEpilogueIfSJ_SJ_NS1E_6thread17LinearCombinationIfLi1EffLNS1J_9ScaleType4KindE0ELNS_15FloatRoundStyleE2EfEENS1_15EpilogueDefaultEEEEEvvEEEEvNT_6ParamsE:
        .type           _ZN7cutlass13device_kernelINS_4gemm6kernel13GemmUniversalIN4cute5tupleIJiiiiEEENS1_10collective13CollectiveMmaINS1_34MainloopSm90TmaGmmaWarpSpecializedILi2ENS5_IJNS4_1CILi2EEESB_NSA_ILi1EEEEEENS1_35KernelTmaWarpSpecializedCooperativeEEENS5_IJNSA_ILi256EEENSA_ILi64EEESH_EEEfNS5_IJlSC_lEEEfSJ_NS4_8TiledMMAINS4_8MMA_AtomIJNS4_4SM904GMMA29MMA_64x64x8_F32TF32TF32_SS_TNILNSN_7ScaleInE1ELSP_1EEEEEENS4_6LayoutINS5_IJSB_SC_SC_EEENS5_IJSC_NSA_ILi0EEESU_EEEEENS5_IJNS4_10UnderscoreESX_SX_EEEEENS4_23SM90_TMA_LOAD_MULTICASTENS4_14ComposedLayoutINS4_7SwizzleILi3ELi4ELi3EEENS4_18smem_ptr_flag_bitsILi32EEENSS_INS5_IJNSA_ILi8EEENSA_ILi32EEEEEENS5_IJS17_SC_EEEEEEEvNS4_8identityES10_S1B_vS1C_EENS_8epilogue10collective6detail29Sm90TmaWarpSpecializedAdapterINS1F_15DefaultEpilogueIfSJ_SJ_NS1E_6thread17LinearCombinationIfLi1EffLNS1J_9ScaleType4KindE0ELNS_15FloatRoundStyleE2EfEENS1_15EpilogueDefaultEEEEEvvEEEEvNT_6ParamsE,@function
        .size           _ZN7cutlass13device_kernelINS_4gemm6kernel13GemmUniversalIN4cute5tupleIJiiiiEEENS1_10collective13CollectiveMmaINS1_34MainloopSm90TmaGmmaWarpSpecializedILi2ENS5_IJNS4_1CILi2EEESB_NSA_ILi1EEEEEENS1_35KernelTmaWarpSpecializedCooperativeEEENS5_IJNSA_ILi256EEENSA_ILi64EEESH_EEEfNS5_IJlSC_lEEEfSJ_NS4_8TiledMMAINS4_8MMA_AtomIJNS4_4SM904GMMA29MMA_64x64x8_F32TF32TF32_SS_TNILNSN_7ScaleInE1ELSP_1EEEEEENS4_6LayoutINS5_IJSB_SC_SC_EEENS5_IJSC_NSA_ILi0EEESU_EEEEENS5_IJNS4_10UnderscoreESX_SX_EEEEENS4_23SM90_TMA_LOAD_MULTICASTENS4_14ComposedLayoutINS4_7SwizzleILi3ELi4ELi3EEENS4_18smem_ptr_flag_bitsILi32EEENSS_INS5_IJNSA_ILi8EEENSA_ILi32EEEEEENS5_IJS17_SC_EEEEEEEvNS4_8identityES10_S1B_vS1C_EENS_8epilogue10collective6detail29Sm90TmaWarpSpecializedAdapterINS1F_15DefaultEpilogueIfSJ_SJ_NS1E_6thread17LinearCombinationIfLi1EffLNS1J_9ScaleType4KindE0ELNS_15FloatRoundStyleE2EfEENS1_15EpilogueDefaultEEEEEvvEEEEvNT_6ParamsE,(.L_x_191 - _ZN7cutlass13device_kernelINS_4gemm6kernel13GemmUniversalIN4cute5tupleIJiiiiEEENS1_10collective13CollectiveMmaINS1_34MainloopSm90TmaGmmaWarpSpecializedILi2ENS5_IJNS4_1CILi2EEESB_NSA_ILi1EEEEEENS1_35KernelTmaWarpSpecializedCooperativeEEENS5_IJNSA_ILi256EEENSA_ILi64EEESH_EEEfNS5_IJlSC_lEEEfSJ_NS4_8TiledMMAINS4_8MMA_AtomIJNS4_4SM904GMMA29MMA_64x64x8_F32TF32TF32_SS_TNILNSN_7ScaleInE1ELSP_1EEEEEENS4_6LayoutINS5_IJSB_SC_SC_EEENS5_IJSC_NSA_ILi0EEESU_EEEEENS5_IJNS4_10UnderscoreESX_SX_EEEEENS4_23SM90_TMA_LOAD_MULTICASTENS4_14ComposedLayoutINS4_7SwizzleILi3ELi4ELi3EEENS4_18smem_ptr_flag_bitsILi32EEENSS_INS5_IJNSA_ILi8EEENSA_ILi32EEEEEENS5_IJS17_SC_EEEEEEEvNS4_8identityES10_S1B_vS1C_EENS_8epilogue10collective6detail29Sm90TmaWarpSpecializedAdapterINS1F_15DefaultEpilogueIfSJ_SJ_NS1E_6thread17LinearCombinationIfLi1EffLNS1J_9ScaleType4KindE0ELNS_15FloatRoundStyleE2EfEENS1_15EpilogueDefaultEEEEEvvEEEEvNT_6ParamsE)
        .other          _ZN7cutlass13device_kernelINS_4gemm6kernel13GemmUniversalIN4cute5tupleIJiiiiEEENS1_10collective13CollectiveMmaINS1_34MainloopSm90TmaGmmaWarpSpecializedILi2ENS5_IJNS4_1CILi2EEESB_NSA_ILi1EEEEEENS1_35KernelTmaWarpSpecializedCooperativeEEENS5_IJNSA_ILi256EEENSA_ILi64EEESH_EEEfNS5_IJlSC_lEEEfSJ_NS4_8TiledMMAINS4_8MMA_AtomIJNS4_4SM904GMMA29MMA_64x64x8_F32TF32TF32_SS_TNILNSN_7ScaleInE1ELSP_1EEEEEENS4_6LayoutINS5_IJSB_SC_SC_EEENS5_IJSC_NSA_ILi0EEESU_EEEEENS5_IJNS4_10UnderscoreESX_SX_EEEEENS4_23SM90_TMA_LOAD_MULTICASTENS4_14ComposedLayoutINS4_7SwizzleILi3ELi4ELi3EEENS4_18smem_ptr_flag_bitsILi32EEENSS_INS5_IJNSA_ILi8EEENSA_ILi32EEEEEENS5_IJS17_SC_EEEEEEEvNS4_8identityES10_S1B_vS1C_EENS_8epilogue10collective6detail29Sm90TmaWarpSpecializedAdapterINS1F_15DefaultEpilogueIfSJ_SJ_NS1E_6thread17LinearCombinationIfLi1EffLNS1J_9ScaleType4KindE0ELNS_15FloatRoundStyleE2EfEENS1_15EpilogueDefaultEEEEEvvEEEEvNT_6ParamsE,@"STO_CUDA_ENTRY STV_DEFAULT"
_ZN7cutlass13device_kernelINS_4gemm6kernel13GemmUniversalIN4cute5tupleIJiiiiEEENS1_10collective13CollectiveMmaINS1_34MainloopSm90TmaGmmaWarpSpecializedILi2ENS5_IJNS4_1CILi2EEESB_NSA_ILi1EEEEEENS1_35KernelTmaWarpSpecializedCooperativeEEENS5_IJNSA_ILi256EEENSA_ILi64EEESH_EEEfNS5_IJlSC_lEEEfSJ_NS4_8TiledMMAINS4_8MMA_AtomIJNS4_4SM904GMMA29MMA_64x64x8_F32TF32TF32_SS_TNILNSN_7ScaleInE1ELSP_1EEEEEENS4_6LayoutINS5_IJSB_SC_SC_EEENS5_IJSC_NSA_ILi0EEESU_EEEEENS5_IJNS4_10UnderscoreESX_SX_EEEEENS4_23SM90_TMA_LOAD_MULTICASTENS4_14ComposedLayoutINS4_7SwizzleILi3ELi4ELi3EEENS4_18smem_ptr_flag_bitsILi32EEENSS_INS5_IJNSA_ILi8EEENSA_ILi32EEEEEENS5_IJS17_SC_EEEEEEEvNS4_8identityES10_S1B_vS1C_EENS_8epilogue10collective6detail29Sm90TmaWarpSpecializedAdapterINS1F_15DefaultEpilogueIfSJ_SJ_NS1E_6thread17LinearCombinationIfLi1EffLNS1J_9ScaleType4KindE0ELNS_15FloatRoundStyleE2EfEENS1_15EpilogueDefaultEEEEEvvEEEEvNT_6ParamsE:
[----:B------:R-:W0:Y:S01]  /*0000*/  LDC R1, c[0x0][0x28] ;  /* 0x00000a00ff017b82 */ /* 0x000e220000000800 */
[----:B------:R-:W1:Y:S01]  /*0010*/  S2R R98, SR_TID.X ;  /* 0x0000000000627919 */ /* 0x000e620000002100 */
[----:B------:R-:W-:Y:S01]  /*0020*/  ELECT P0, URZ, PT ;  /* 0x00000000003f782f */ /* 0x000fe20003800000 */
[----:B------:R-:W-:Y:S01]  /*0030*/  BSSY B0, `(.L_x_0) ;  /* 0x000000f000007945 */ /* 0x000fe20003800000 */
[--C-:B-1----:R-:W-:Y:S02]  /*0040*/  SHF.R.U32.HI R0, RZ, 0x5, R98.reuse ;  /* 0x00000005ff007819 */ /* 0x102fe40000011662 */
[----:B------:R-:W-:-:S03]  /*0050*/  SHF.R.U32.HI R6, RZ, 0x7, R98 ;  /* 0x00000007ff067819 */ /* 0x000fc60000011662 */
[----:B------:R-:W1:Y:S04]  /*0060*/  SHFL.IDX PT, R2, R0, RZ, 0x1f ;  /* 0x00001fff00027589 */ /* 0x000e6800000e0000 */
[----:B------:R2:W3:Y:S01]  /*0070*/  SHFL.IDX PT, R5, R6, RZ, 0x1f ;  /* 0x00001fff06057589 */ /* 0x0004e200000e0000 */
[----:B-1----:R-:W-:-:S13]  /*0080*/  ISETP.NE.OR P0, PT, R2, RZ, !P0 ;  /* 0x000000ff0200720c */ /* 0x002fda0004705670 */
[----:B0-23--:R-:W-:Y:S05]  /*0090*/  @P0 BRA `(.L_x_1) ;  /* 0x0000000000200947 */ /* 0x00dfea0003800000 */
[----:B------:R-:W-:Y:S02]  /*00a0*/  ULDC.64 UR4, c[0x0][0x198] ;  /* 0x0000660000047ab9 */ /* 0x000fe40000000a00 */
[----:B------:R-:W-:Y:S02]  /*00b0*/  UIADD3 UR6, UP0, UR4, 0xf0, URZ ;  /* 0x000000f004067890 */ /* 0x000fe4000ff1e03f */
[----:B------:R-:W-:Y:S02]  /*00c0*/  UIADD3 UR4, UP1, UR4, 0x1f0, URZ ;  /* 0x000001f004047890 */ /* 0x000fe4000ff3e03f */
[----:B------:R-:W-:Y:S02]  /*00d0*/  UIADD3.X UR7, URZ, UR5, URZ, UP0, !UPT ;  /* 0x000000053f077290 */ /* 0x000fe400087fe43f */
[----:B------:R-:W-:-:S07]  /*00e0*/  UIADD3.X UR5, URZ, UR5, URZ, UP1, !UPT ;  /* 0x000000053f057290 */ /* 0x000fce0008ffe43f */
[----:B------:R0:W-:Y:S02]  /*00f0*/  UTMACCTL.PF [UR6] ;  /* 0x00000000060079b9 */ /* 0x0001e40008040000 */
[----:B------:R0:W-:Y:S02]  /*0100*/  UTMACCTL.PF [UR4] ;  /* 0x00000000040079b9 */ /* 0x0001e40008040000 */
[----:B0-----:R-:W-:Y:S01]  /*0110*/  NOP ;  /* 0x0000000000007918 */ /* 0x001fe20000000000 */
.L_x_1:
[----:B------:R-:W-:Y:S05]  /*0120*/  BSYNC B0 ;  /* 0x0000000000007941 */ /* 0x000fea0003800000 */
.L_x_0:
[----:B------:R-:W0:Y:S02]  /*0130*/  SHFL.IDX PT, R3, R0, RZ, 0x1f ;  /* 0x00001fff00037589 */ /* 0x000e2400000e0000 */
[----:B0-----:R-:W-:-:S13]  /*0140*/  ISETP.NE.AND P0, PT, R3, RZ, PT ;  /* 0x000000ff0300720c */ /* 0x001fda0003f05270 */
[----:B------:R-:W-:Y:S05]  /*0150*/  @P0 BRA `(.L_x_2) ;  /* 0x0000000000480947 */ /* 0x000fea0003800000 */
[----:B------:R-:W0:Y:S01]  /*0160*/  S2UR UR8, SR_CgaCtaId ;  /* 0x00000000000879c3 */ /* 0x000e220000008800 */
[----:B------:R-:W-:Y:S01]  /*0170*/  UMOV UR4, 0x400 ;  /* 0x0000040000047882 */ /* 0x000fe20000000000 */
[----:B------:R-:W-:Y:S01]  /*0180*/  UMOV UR5, 0x1 ;  /* 0x0000000100057882 */ /* 0x000fe20000000000 */
[----:B------:R-:W-:Y:S01]  /*0190*/  UMOV UR6, 0x6 ;  /* 0x0000000600067882 */ /* 0x000fe20000000000 */
[----:B------:R-:W-:Y:S01]  /*01a0*/  ELECT P0, URZ, PT ;  /* 0x00000000003f782f */ /* 0x000fe20003800000 */
[----:B------:R-:W-:-:S04]  /*01b0*/  UIADD3 UR6, -UR6, 0x100000, URZ ;  /* 0x0010000006067890 */ /* 0x000fc8000fffe13f */
[----:B------:R-:W-:Y:S02]  /*01c0*/  USHF.L.U32 UR7, UR6, 0xb, URZ ;  /* 0x0000000b06077899 */ /* 0x000fe4000800063f */
[----:B------:R-:W-:Y:S02]  /*01d0*/  USHF.L.U32 UR6, UR6, 0x1, URZ ;  /* 0x0000000106067899 */ /* 0x000fe4000800063f */
[----:B0-----:R-:W-:Y:S02]  /*01e0*/  ULEA UR8, UR8, UR4, 0x18 ;  /* 0x0000000408087291 */ /* 0x001fe4000f8ec03f */
[----:B------:R-:W-:-:S04]  /*01f0*/  UIADD3 UR4, -UR5, 0x100000, URZ ;  /* 0x0010000005047890 */ /* 0x000fc8000fffe13f */
[----:B------:R-:W-:Y:S02]  /*0200*/  USHF.L.U32 UR5, UR4, 0xb, URZ ;  /* 0x0000000b04057899 */ /* 0x000fe4000800063f */
[----:B------:R-:W-:Y:S01]  /*0210*/  USHF.L.U32 UR4, UR4, 0x1, URZ ;  /* 0x0000000104047899 */ /* 0x000fe2000800063f */
[----:B------:R-:W0:Y:S11]  /*0220*/  FENCE.VIEW.ASYNC.S ;  /* 0x00000000000073c6 */ /* 0x000e360000000000 */
[----:B0-----:R0:W1:Y:S01]  /*0230*/  SYNCS.EXCH.64 URZ, [UR8], UR4 ;  /* 0x00000004083f75b2 */ /* 0x0010620008000100 */
[----:B------:R0:W2:Y:S01]  /*0240*/  SYNCS.EXCH.64 URZ, [UR8+0x10], UR6 ;  /* 0x00001006083f75b2 */ /* 0x0000a20008000100 */
[----:B------:R0:W3:Y:S01]  /*0250*/  SYNCS.EXCH.64 URZ, [UR8+0x8], UR4 ;  /* 0x00000804083f75b2 */ /* 0x0000e20008000100 */
[----:B------:R0:W4:Y:S01]  /*0260*/  SYNCS.EXCH.64 URZ, [UR8+0x18], UR6 ;  /* 0x00001806083f75b2 */ /* 0x0001220008000100 */
[----:B------:R-:W-:Y:S01]  /*0270*/  NOP ;  /* 0x0000000000007918 */ /* 0x000fe20000000000 */
.L_x_2:
[----:B------:R-:W-:Y:S01]  /*0280*/  SHF.R.S32.HI R7, RZ, 0x1f, R98 ;  /* 0x0000001fff077819 */ /* 0x000fe20000011462 */
[----:B------:R-:W5:Y:S01]  /*0290*/  SHFL.IDX PT, R0, R0, RZ, 0x1f ;  /* 0x00001fff00007589 */ /* 0x000f6200000e0000 */
[----:B0-----:R-:W0:Y:S01]  /*02a0*/  S2UR UR8, SR_CTAID.X ;  /* 0x00000000000879c3 */ /* 0x001e220000002500 */
[----:B------:R-:W-:Y:S02]  /*02b0*/  ELECT P0, URZ, PT ;  /* 0x00000000003f782f */ /* 0x000fe40003800000 */
[----:B------:R-:W-:Y:S01]  /*02c0*/  LEA.HI R7, R7, R98, RZ, 0x7 ;  /* 0x0000006207077211 */ /* 0x000fe200078f38ff */
[----:B------:R-:W1:Y:S01]  /*02d0*/  S2R R4, SR_CTAID.Y ;  /* 0x0000000000047919 */ /* 0x000e620000002600 */
[----:B------:R-:W-:Y:S01]  /*02e0*/  SHF.R.S32.HI R10, RZ, 0x1f, R3 ;  /* 0x0000001fff0a7819 */ /* 0x000fe20000011403 */
[----:B------:R-:W-:Y:S01]  /*02f0*/  ULDC UR4, c[0x0][0x150] ;  /* 0x0000540000047ab9 */ /* 0x000fe20000000800 */
[----:B------:R-:W-:Y:S01]  /*0300*/  LOP3.LUT R7, R7, 0xffffff80, RZ, 0xc0, !PT ;  /* 0xffffff8007077812 */ /* 0x000fe200078ec0ff */
[----:B------:R-:W-:Y:S01]  /*0310*/  NOP ;  /* 0x0000000000007918 */ /* 0x000fe20000000000 */
[----:B------:R-:W-:Y:S01]  /*0320*/  LEA.HI R10, R10, R3, RZ, 0x2 ;  /* 0x000000030a0a7211 */ /* 0x000fe200078f10ff */
[----:B------:R-:W2:Y:S01]  /*0330*/  LDC R12, c[0x0][0x144] ;  /* 0x00005100ff0c7b82 */ /* 0x000ea20000000800 */
[----:B------:R-:W-:Y:S01]  /*0340*/  NOP ;  /* 0x0000000000007918 */ /* 0x000fe20000000000 */
[----:B------:R-:W-:Y:S01]  /*0350*/  IMAD.IADD R8, R98, 0x1, -R7 ;  /* 0x0000000162087824 */ /* 0x000fe200078e0a07 */
[----:B------:R-:W-:Y:S01]  /*0360*/  LOP3.LUT R10, R10, 0x3ffffffc, RZ, 0xc0, !PT ;  /* 0x3ffffffc0a0a7812 */ /* 0x000fe200078ec0ff */
[----:B------:R-:W-:Y:S01]  /*0370*/  IMAD.MOV.U32 R22, RZ, RZ, 0x1 ;  /* 0x00000001ff167424 */ /* 0x000fe200078e00ff */
[----:B------:R-:W-:-:S02]  /*0380*/  ISETP.NE.AND P3, PT, R5, RZ, PT ;  /* 0x000000ff0500720c */ /* 0x000fc40003f65270 */
[----:B------:R-:W-:Y:S01]  /*0390*/  SHF.R.S32.HI R7, RZ, 0x1f, R8 ;  /* 0x0000001fff077819 */ /* 0x000fe20000011408 */
[----:B------:R-:W-:Y:S01]  /*03a0*/  IMAD.IADD R10, R3, 0x1, -R10 ;  /* 0x00000001030a7824 */ /* 0x000fe200078e0a0a */
[----:B------:R-:W3:Y:S02]  /*03b0*/  LDC R14, c[0x0][0x140] ;  /* 0x00005000ff0e7b82 */ /* 0x000ee40000000800 */
[----:B------:R-:W-:Y:S02]  /*03c0*/  LEA.HI R7, R7, R8, RZ, 0x3 ;  /* 0x0000000807077211 */ /* 0x000fe400078f18ff */
[----:B-----5:R-:W-:Y:S02]  /*03d0*/  ISETP.NE.OR P0, PT, R0, RZ, !P0 ;  /* 0x000000ff0000720c */ /* 0x020fe40004705670 */
[--C-:B------:R-:W-:Y:S02]  /*03e0*/  SHF.R.S32.HI R0, RZ, 0x3, R7.reuse ;  /* 0x00000003ff007819 */ /* 0x100fe40000011407 */
[----:B------:R-:W-:-:S02]  /*03f0*/  SHF.R.S32.HI R7, RZ, 0x1f, R7 ;  /* 0x0000001fff077819 */ /* 0x000fc40000011407 */
[----:B0-----:R-:W-:Y:S02]  /*0400*/  I2FP.F32.U32 R9, UR8 ;  /* 0x0000000800097c45 */ /* 0x001fe40008201000 */
[----:B------:R-:W-:-:S03]  /*0410*/  LEA.HI R7, R7, R0, RZ, 0x2 ;  /* 0x0000000007077211 */ /* 0x000fc600078f10ff */
[----:B------:R-:W-:Y:S01]  /*0420*/  FMUL R9, R9, UR4 ;  /* 0x0000000409097c20 */ /* 0x000fe20008400000 */
[----:B------:R-:W-:Y:S01]  /*0430*/  LOP3.LUT R7, R7, 0xfffffffc, RZ, 0xc0, !PT ;  /* 0xfffffffc07077812 */ /* 0x000fe200078ec0ff */
[----:B------:R-:W-:Y:S01]  /*0440*/  VOTEU.ALL UP0, P0 ;  /* 0x00000000003f7886 */ /* 0x000fe20000000000 */
[----:B-1----:R-:W-:Y:S01]  /*0450*/  I2FP.F32.U32 R3, R4 ;  /* 0x0000000400037245 */ /* 0x002fe20000201000 */
[----:B------:R-:W-:Y:S01]  /*0460*/  ULDC UR4, c[0x0][0x154] ;  /* 0x0000550000047ab9 */ /* 0x000fe20000000800 */
[----:B------:R-:W-:Y:S01]  /*0470*/  VOTEU.ALL UP1, P0 ;  /* 0x00000000003f7886 */ /* 0x000fe20000020000 */
[----:B------:R-:W0:Y:S01]  /*0480*/  F2I.U32.TRUNC.NTZ R9, R9 ;  /* 0x0000000900097305 */ /* 0x000e22000020f000 */
[----:B------:R-:W-:Y:S01]  /*0490*/  IMAD.IADD R7, R0, 0x1, -R7 ;  /* 0x0000000100077824 */ /* 0x000fe200078e0a07 */
[----:B------:R-:W1:Y:S01]  /*04a0*/  @!UP0 S2UR UR7, SR_CgaCtaId ;  /* 0x00000000000789c3 */ /* 0x000e620000008800 */
[----:B------:R-:W-:Y:S01]  /*04b0*/  FMUL R13, R3, UR4 ;  /* 0x00000004030d7c20 */ /* 0x000fe20008400000 */
[----:B------:R-:W-:Y:S01]  /*04c0*/  UMOV UR4, 0x20 ;  /* 0x0000002000047882 */ /* 0x000fe20000000000 */
[----:B------:R-:W-:Y:S01]  /*04d0*/  IMAD R10, R10, 0x4, R7 ;  /* 0x000000040a0a7824 */ /* 0x000fe200078e0207 */
[----:B------:R-:W-:Y:S01]  /*04e0*/  @!UP0 UMOV UR6, 0x400 ;  /* 0x0000040000068882 */ /* 0x000fe20000000000 */
[----:B------:R-:W-:-:S04]  /*04f0*/  @!UP0 UIADD3 UR4, -UR4, 0x100000, URZ ;  /* 0x0010000004048890 */ /* 0x000fc8000fffe13f */
[----:B------:R-:W-:Y:S02]  /*0500*/  @!UP0 USHF.L.U32 UR5, UR4, 0xb, URZ ;  /* 0x0000000b04058899 */ /* 0x000fe4000800063f */
[----:B------:R-:W-:Y:S01]  /*0510*/  @!UP0 USHF.L.U32 UR4, UR4, 0x1, URZ ;  /* 0x0000000104048899 */ /* 0x000fe2000800063f */
[----:B---3--:R-:W-:Y:S01]  /*0520*/  ISETP.EQ.U32.AND P2, PT, R14, 0x1, PT ;  /* 0x000000010e00780c */ /* 0x008fe20003f42070 */
[----:B------:R-:W3:Y:S01]  /*0530*/  F2I.U32.TRUNC.NTZ R13, R13 ;  /* 0x0000000d000d7305 */ /* 0x000ee2000020f000 */
[C---:B------:R-:W-:Y:S01]  /*0540*/  LEA.HI R0, R10.reuse, R10, RZ, 0x1 ;  /* 0x0000000a0a007211 */ /* 0x040fe200078f08ff */
[----:B------:R-:W5:Y:S01]  /*0550*/  LDC R7, c[0x0][0x148] ;  /* 0x00005200ff077b82 */ /* 0x000f620000000800 */
[----:B------:R-:W-:Y:S02]  /*0560*/  IMAD.SHL.U32 R19, R10, 0x4, RZ ;  /* 0x000000040a137824 */ /* 0x000fe400078e00ff */
[----:B------:R-:W-:Y:S01]  /*0570*/  LOP3.LUT R11, R0, 0xfffffffe, RZ, 0xc0, !PT ;  /* 0xfffffffe000b7812 */ /* 0x000fe200078ec0ff */
[----:B0-----:R-:W-:Y:S01]  /*0580*/  IMAD.MOV R15, RZ, RZ, -R9 ;  /* 0x000000ffff0f7224 */ /* 0x001fe200078e0a09 */
[----:B------:R-:W-:-:S02]  /*0590*/  SHF.R.S32.HI R9, RZ, 0x1f, R2 ;  /* 0x0000001fff097819 */ /* 0x000fc40000011402 */
[----:B------:R-:W-:Y:S01]  /*05a0*/  LOP3.LUT R19, R10, 0xc, R19, 0x78, !PT ;  /* 0x0000000c0a137812 */ /* 0x000fe200078e7813 */
[----:B--2---:R-:W-:Y:S01]  /*05b0*/  IMAD R3, R12, R15, UR8 ;  /* 0x000000080c037e24 */ /* 0x004fe2000f8e020f */
[----:B------:R-:W-:Y:S01]  /*05c0*/  LEA.HI R9, R9, R2, RZ, 0x2 ;  /* 0x0000000209097211 */ /* 0x000fe200078f10ff */
[----:B------:R-:W-:Y:S01]  /*05d0*/  IMAD.IADD R0, R10, 0x1, -R11 ;  /* 0x000000010a007824 */ /* 0x000fe200078e0a0b */
[----:B------:R-:W-:Y:S01]  /*05e0*/  LOP3.LUT R11, R98, 0x7f, RZ, 0xc0, !PT ;  /* 0x0000007f620b7812 */ /* 0x000fe200078ec0ff */
[----:B------:R-:W-:Y:S01]  /*05f0*/  VIADD R10, R5, 0xffffffff ;  /* 0xffffffff050a7836 */ /* 0x000fe20000000000 */
[----:B------:R-:W-:Y:S02]  /*0600*/  LOP3.LUT R9, R9, 0xfffffffc, RZ, 0xc0, !PT ;  /* 0xfffffffc09097812 */ /* 0x000fe400078ec0ff */
[----:B------:R-:W-:Y:S01]  /*0610*/  ISETP.NE.AND P4, PT, R0, R3, PT ;  /* 0x000000030000720c */ /* 0x000fe20003f85270 */
[----:B-1----:R-:W-:Y:S01]  /*0620*/  @!UP0 ULEA UR6, UR7, UR6, 0x18 ;  /* 0x0000000607068291 */ /* 0x002fe2000f8ec03f */
[----:B---3--:R-:W-:Y:S01]  /*0630*/  IADD3 R20, -R13, RZ, RZ ;  /* 0x000000ff0d147210 */ /* 0x008fe20007ffe1ff */
[----:B------:R-:W-:Y:S01]  /*0640*/  IMAD.IADD R0, R2, 0x1, -R9 ;  /* 0x0000000102007824 */ /* 0x000fe200078e0a09 */
[----:B------:R-:W-:Y:S01]  /*0650*/  VOTEU.ALL UP0, P0 ;  /* 0x00000000003f7886 */ /* 0x000fe20000000000 */
[----:B------:R-:W-:-:S02]  /*0660*/  LOP3.LUT P0, RZ, R8, 0x7, RZ, 0xc0, !PT ;  /* 0x0000000708ff7812 */ /* 0x000fc4000780c0ff */
[----:B------:R-:W-:Y:S02]  /*0670*/  ISETP.GE.U32.AND P6, PT, R10, 0x2, PT ;  /* 0x000000020a00780c */ /* 0x000fe40003fc6070 */
[C---:B------:R-:W-:Y:S01]  /*0680*/  ISETP.NE.AND P1, PT, R0.reuse, 0x3, PT ;  /* 0x000000030000780c */ /* 0x040fe20003f25270 */
[----:B-----5:R-:W-:Y:S01]  /*0690*/  IMAD R9, R7, R20, R4 ;  /* 0x0000001407097224 */ /* 0x020fe200078e0204 */
[C---:B------:R-:W-:Y:S02]  /*06a0*/  ISETP.LT.U32.AND P0, PT, R19.reuse, 0x4, !P0 ;  /* 0x000000041300780c */ /* 0x040fe40004701070 */
[----:B------:R-:W-:Y:S01]  /*06b0*/  @P4 LEA.HI R2, R19, R19, RZ, 0x1 ;  /* 0x0000001313024211 */ /* 0x000fe200078f08ff */
[----:B------:R-:W0:Y:S02]  /*06c0*/  FENCE.VIEW.ASYNC.S ;  /* 0x00000000000073c6 */ /* 0x000e240000000000 */
[----:B0-----:R0:W1:Y:S01]  /*06d0*/  @!UP0 SYNCS.EXCH.64 URZ, [UR6+0x30], UR4 ;  /* 0x00003004063f85b2 */ /* 0x0010620008000100 */
[----:B------:R-:W-:-:S02]  /*06e0*/  ISETP.EQ.OR P1, PT, R0, RZ, !P1 ;  /* 0x000000ff0000720c */ /* 0x000fc40004f22670 */
[----:B------:R-:W-:Y:S02]  /*06f0*/  @P4 SHF.R.S32.HI R2, RZ, 0x1, R2 ;  /* 0x00000001ff024819 */ /* 0x000fe40000011402 */
[----:B------:R-:W-:Y:S02]  /*0700*/  ISETP.EQ.AND P1, PT, R5, RZ, P1 ;  /* 0x000000ff0500720c */ /* 0x000fe40000f22270 */
[----:B------:R-:W-:Y:S02]  /*0710*/  @P4 ISETP.NE.AND P5, PT, R2, R9, PT ;  /* 0x000000090200420c */ /* 0x000fe40003fa5270 */
[----:B------:R-:W-:Y:S02]  /*0720*/  SEL R9, RZ, 0x1, !P0 ;  /* 0x00000001ff097807 */ /* 0x000fe40004000000 */
[----:B------:R-:W-:Y:S02]  /*0730*/  @P4 SEL R22, RZ, 0x1, P5 ;  /* 0x00000001ff164807 */ /* 0x000fe40002800000 */
[----:B------:R-:W-:-:S02]  /*0740*/  SEL R18, RZ, 0x1, !P1 ;  /* 0x00000001ff127807 */ /* 0x000fc40004800000 */
[----:B------:R-:W-:Y:S01]  /*0750*/  LOP3.LUT R22, R22, R9, RZ, 0xc0, !PT ;  /* 0x0000000916167212 */ /* 0x000fe200078ec0ff */
[----:B------:R0:W2:Y:S01]  /*0760*/  @!UP1 SYNCS.EXCH.64 URZ, [UR6+0x38], UR4 ;  /* 0x00003804063f95b2 */ /* 0x0000a20008000100 */
[----:B------:R-:W-:Y:S01]  /*0770*/  SEL R18, R18, 0x2, P6 ;  /* 0x0000000212127807 */ /* 0x000fe20003000000 */
[----:B------:R-:W-:Y:S01]  /*0780*/  NOP ;  /* 0x0000000000007918 */ /* 0x000fe20000000000 */
[----:B------:R-:W-:Y:S05]  /*0790*/  @!P2 BRA `(.L_x_3) ;  /* 0x000000000008a947 */ /* 0x000fea0003800000 */
[----:B-12-4-:R-:W-:Y:S01]  /*07a0*/  UCGABAR_ARV ;  /* 0x00000000000079c7 */ /* 0x016fe20008000000 */
[----:B------:R-:W-:Y:S05]  /*07b0*/  BRA `(.L_x_4) ;  /* 0x0000000000047947 */ /* 0x000fea0003800000 */
.L_x_3:
[----:B-12-4-:R-:W-:Y:S01]  /*07c0*/  NOP ;  /* 0x0000000000007918 */ /* 0x016fe20000000000 */
.L_x_4:
[----:B------:R-:W1:Y:S01]  /*07d0*/  LDC R2, c[0x0][0x65c] ;  /* 0x00019700ff027b82 */ /* 0x000e620000000800 */
[----:B------:R-:W-:Y:S01]  /*07e0*/  LOP3.LUT R5, R5, 0xfffff7ff, RZ, 0xc0, !PT ;  /* 0xfffff7ff05057812 */ /* 0x000fe200078ec0ff */
[----:B------:R-:W-:Y:S02]  /*07f0*/  IMAD.U32 R8, RZ, RZ, UR8 ;  /* 0x00000008ff087e24 */ /* 0x000fe4000f8e00ff */
[----:B------:R-:W-:Y:S01]  /*0800*/  IMAD.MOV.U32 R9, RZ, RZ, RZ ;  /* 0x000000ffff097224 */ /* 0x000fe200078e00ff */
[----:B-1----:R-:W-:-:S13]  /*0810*/  ISETP.NE.AND P1, PT, R2, 0x1, PT ;  /* 0x000000010200780c */ /* 0x002fda0003f25270 */
[----:B------:R-:W1:Y:S01]  /*0820*/  @P1 LDC R17, c[0x0][0x10] ;  /* 0x00000400ff111b82 */ /* 0x000e620000000800 */
[----:B------:R-:W-:Y:S01]  /*0830*/  @P1 LOP3.LUT R5, R5, 0x800, RZ, 0xfc, !PT ;  /* 0x0000080005051812 */ /* 0x000fe200078efcff */
[----:B------:R-:W-:Y:S02]  /*0840*/  @P1 IMAD.MOV.U32 R5, RZ, RZ, RZ ;  /* 0x000000ffff051224 */ /* 0x000fe400078e00ff */
[----:B------:R-:W-:-:S04]  /*0850*/  @P1 IMAD.MOV.U32 R15, RZ, RZ, RZ ;  /* 0x000000ffff0f1224 */ /* 0x000fc800078e00ff */
[----:B------:R-:W2:Y:S01]  /*0860*/  @!P1 LDC R13, c[0x0][0xc] ;  /* 0x00000300ff0d9b82 */ /* 0x000ea20000000800 */
[----:B0-----:R-:W-:Y:S01]  /*0870*/  ULDC UR4, c[0x0][0xc] ;  /* 0x0000030000047ab9 */ /* 0x001fe20000000800 */
[----:B------:R-:W-:Y:S01]  /*0880*/  ULDC UR5, c[0x0][0x10] ;  /* 0x0000040000057ab9 */ /* 0x000fe20000000800 */
[----:B------:R-:W-:Y:S01]  /*0890*/  ULDC UR6, c[0x0][0x14] ;  /* 0x0000050000067ab9 */ /* 0x000fe20000000800 */
[----:B------:R-:W-:-:S04]  /*08a0*/  UIMAD.WIDE.U32 UR4, UR4, UR5, URZ ;  /* 0x00000005040472a5 */ /* 0x000fc8000f8e003f */
[----:B------:R-:W-:Y:S02]  /*08b0*/  UIMAD.WIDE.U32 UR38, UR4, UR6, URZ ;  /* 0x00000006042672a5 */ /* 0x000fe4000f8e003f */
[----:B------:R-:W-:-:S04]  /*08c0*/  UIMAD UR41, UR5, UR6, URZ ;  /* 0x00000006052972a4 */ /* 0x000fc8000f8e023f */
[----:B------:R-:W-:Y:S01]  /*08d0*/  UIADD3 UR41, UR39, UR41, URZ ;  /* 0x0000002927297290 */ /* 0x000fe2000fffe03f */
[----:B-1----:R-:W-:-:S04]  /*08e0*/  @P1 IMAD.WIDE.U32 R16, R17, UR8, R4 ;  /* 0x0000000811101c25 */ /* 0x002fc8000f8e0004 */
[----:B------:R-:W-:Y:S02]  /*08f0*/  @P1 IMAD.IADD R17, R17, 0x1, R15 ;  /* 0x0000000111111824 */ /* 0x000fe400078e020f */
[----:B--2---:R-:W-:-:S04]  /*0900*/  @!P1 IMAD.WIDE.U32 R8, R4, R13, R8 ;  /* 0x0000000d04089225 */ /* 0x004fc800078e0008 */
[----:B------:R-:W-:Y:S01]  /*0910*/  @!P1 IMAD.MOV.U32 R16, RZ, RZ, R8 ;  /* 0x000000ffff109224 */ /* 0x000fe200078e0008 */
[----:B------:R-:W-:Y:S01]  /*0920*/  @!P1 MOV R17, R9 ;  /* 0x0000000900119202 */ /* 0x000fe20000000f00 */
[----:B------:R-:W-:Y:S06]  /*0930*/  @!P2 BRA `(.L_x_5) ;  /* 0x00000000000ca947 */ /* 0x000fec0003800000 */
[----:B------:R-:W-:Y:S01]  /*0940*/  UCGABAR_WAIT ;  /* 0x0000000000007dc7 */ /* 0x000fe20008000000 */
[----:B------:R-:W-:Y:S01]  /*0950*/  CCTL.IVALL ;  /* 0x00000000ff00798f */ /* 0x000fe20002000000 */
[----:B------:R-:W-:Y:S05]  /*0960*/  BRA `(.L_x_6) ;  /* 0x0000000000047947 */ /* 0x000fea0003800000 */
.L_x_5:
[----:B------:R-:W-:Y:S06]  /*0970*/  BAR.SYNC.DEFER_BLOCKING 0x0 ;  /* 0x0000000000007b1d */ /* 0x000fec0000010000 */
.L_x_6:
[----:B------:R-:W-:Y:S05]  /*0980*/  @!P3 BRA `(.L_x_7) ;  /* 0x00000064006cb947 */ /* 0x000fea0003800000 */
[----:B------:R-:W-:-:S13]  /*0990*/  ISETP.GT.U32.AND P0, PT, R10, 0x1, PT ;  /* 0x000000010a00780c */ /* 0x000fda0003f04070 */
[----:B------:R-:W-:Y:S05]  /*09a0*/  @P0 EXIT ;  /* 0x000000000000094d */ /* 0x000fea0003800000 */
[----:B------:R-:W-:Y:S01]  /*09b0*/  ULDC.64 UR4, c[0x0][0x650] ;  /* 0x0001940000047ab9 */ /* 0x000fe20000000a00 */
[----:B------:R-:W-:Y:S01]  /*09c0*/  PRMT R0, RZ, 0x7610, R0 ;  /* 0x00007610ff007816 */ /* 0x000fe20000000000 */
[----:B------:R-:W-:Y:S01]  /*09d0*/  IMAD.MOV.U32 R115, RZ, RZ, -0x1 ;  /* 0xffffffffff737424 */ /* 0x000fe200078e00ff */
[----:B------:R-:W-:Y:S01]  /*09e0*/  ISETP.GE.U32.AND P0, PT, R16, UR4, PT ;  /* 0x0000000410007c0c */ /* 0x000fe2000bf06070 */
[----:B------:R-:W-:Y:S02]  /*09f0*/  IMAD.MOV.U32 R103, RZ, RZ, -0x1 ;  /* 0xffffffffff677424 */ /* 0x000fe400078e00ff */
[----:B------:R-:W-:Y:S01]  /*0a00*/  IMAD.MOV.U32 R23, RZ, RZ, -0x1 ;  /* 0xffffffffff177424 */ /* 0x000fe200078e00ff */
[----:B------:R-:W-:-:S13]  /*0a10*/  ISETP.GE.U32.AND.EX P0, PT, R17, UR5, PT, P0 ;  /* 0x0000000511007c0c */ /* 0x000fda000bf06100 */
[----:B------:R-:W-:Y:S05]  /*0a20*/  @P0 BRA `(.L_x_8) ;  /* 0x00000004002c0947 */ /* 0x000fea0003800000 */
[----:B------:R-:W0:Y:S01]  /*0a30*/  LDC.64 R24, c[0x0][0x628] ;  /* 0x00018a00ff187b82 */ /* 0x000e220000000a00 */
[----:B------:R-:W-:Y:S02]  /*0a40*/  IMAD.MOV.U32 R8, RZ, RZ, R16 ;  /* 0x000000ffff087224 */ /* 0x000fe400078e0010 */
[----:B------:R-:W-:-:S05]  /*0a50*/  IMAD.MOV.U32 R9, RZ, RZ, R17 ;  /* 0x000000ffff097224 */ /* 0x000fca00078e0011 */
[----:B------:R-:W1:Y:S08]  /*0a60*/  LDC R0, c[0x0][0x630] ;  /* 0x00018c00ff007b82 */ /* 0x000e700000000800 */
[----:B------:R-:W2:Y:S01]  /*0a70*/  LDC.64 R26, c[0x0][0x620] ;  /* 0x00018800ff1a7b82 */ /* 0x000ea20000000a00 */
[----:B0-----:R-:W-:-:S04]  /*0a80*/  ISETP.NE.U32.AND P0, PT, R24, RZ, PT ;  /* 0x000000ff1800720c */ /* 0x001fc80003f05070 */
[----:B------:R-:W-:-:S13]  /*0a90*/  ISETP.NE.AND.EX P0, PT, R25, RZ, PT, P0 ;  /* 0x000000ff1900720c */ /* 0x000fda0003f05300 */
[----:B-12---:R-:W-:Y:S05]  /*0aa0*/  @!P0 BRA `(.L_x_9) ;  /* 0x0000000000288947 */ /* 0x006fea0003800000 */
[----:B------:R-:W0:Y:S02]  /*0ab0*/  LDC R15, c[0x0][0x634] ;  /* 0x00018d00ff0f7b82 */ /* 0x000e240000000800 */
[----:B0-----:R-:W-:-:S05]  /*0ac0*/  IADD3 R15, P0, R16, R15, RZ ;  /* 0x0000000f100f7210 */ /* 0x001fca0007f1e0ff */
[----:B------:R-:W-:-:S04]  /*0ad0*/  IMAD.X R21, RZ, RZ, R17, P0 ;  /* 0x000000ffff157224 */ /* 0x000fc800000e0611 */
[----:B------:R-:W-:-:S04]  /*0ae0*/  IMAD.WIDE.U32 R8, R21, R24, RZ ;  /* 0x0000001815087225 */ /* 0x000fc800078e00ff */
[----:B------:R-:W-:-:S04]  /*0af0*/  IMAD.WIDE.U32 R12, P0, R15, R25, R8 ;  /* 0x000000190f0c7225 */ /* 0x000fc80007800008 */
[----:B------:R-:W-:-:S04]  /*0b00*/  IMAD.WIDE.U32 R8, R15, R24, RZ ;  /* 0x000000180f087225 */ /* 0x000fc800078e00ff */
[----:B------:R-:W-:Y:S01]  /*0b10*/  IMAD.X R15, RZ, RZ, RZ, P0 ;  /* 0x000000ffff0f7224 */ /* 0x000fe200000e06ff */
[----:B------:R-:W-:Y:S01]  /*0b20*/  IADD3 RZ, P0, R9, R12, RZ ;  /* 0x0000000c09ff7210 */ /* 0x000fe20007f1e0ff */
[----:B------:R-:W-:-:S04]  /*0b30*/  IMAD.MOV.U32 R14, RZ, RZ, R13 ;  /* 0x000000ffff0e7224 */ /* 0x000fc800078e000d */
[----:B------:R-:W-:-:S08]  /*0b40*/  IMAD.WIDE.U32.X R8, R21, R25, R14, P0 ;  /* 0x0000001915087225 */ /* 0x000fd000000e040e */
.L_x_9:
[----:B------:R-:W0:Y:S01]  /*0b50*/  LDC.64 R28, c[0x0][0x640] ;  /* 0x00019000ff1c7b82 */ /* 0x000e220000000a00 */
[--C-:B------:R-:W-:Y:S01]  /*0b60*/  SHF.R.U64 R30, R8, R0, R9.reuse ;  /* 0x00000000081e7219 */ /* 0x100fe20000001209 */
[----:B------:R-:W-:Y:S01]  /*0b70*/  IMAD R20, R7, R20, R4 ;  /* 0x0000001407147224 */ /* 0x000fe200078e0204 */
[----:B------:R-:W-:Y:S02]  /*0b80*/  SHF.R.U32.HI R0, RZ, R0, R9 ;  /* 0x00000000ff007219 */ /* 0x000fe40000011609 */
[----:B------:R-:W-:-:S03]  /*0b90*/  IADD3 R5, P0, RZ, -R30, RZ ;  /* 0x8000001eff057210 */ /* 0x000fc60007f1e0ff */
[----:B------:R-:W1:Y:S01]  /*0ba0*/  LDC R12, c[0x0][0x618] ;  /* 0x00018600ff0c7b82 */ /* 0x000e620000000800 */
[----:B------:R-:W-:-:S05]  /*0bb0*/  IADD3.X R9, RZ, ~R0, RZ, P0, !PT ;  /* 0x80000000ff097210 */ /* 0x000fca00007fe4ff */
[-C--:B------:R-:W-:Y:S02]  /*0bc0*/  IMAD R0, R9, R26.reuse, RZ ;  /* 0x0000001a09007224 */ /* 0x080fe400078e02ff */
[----:B------:R-:W2:Y:S01]  /*0bd0*/  LDC R14, c[0x0][0x608] ;  /* 0x00018200ff0e7b82 */ /* 0x000ea20000000800 */
[----:B------:R-:W-:-:S04]  /*0be0*/  IMAD.WIDE.U32 R8, R5, R26, R16 ;  /* 0x0000001a05087225 */ /* 0x000fc800078e0010 */
[----:B------:R-:W-:Y:S02]  /*0bf0*/  IMAD R5, R5, R27, R0 ;  /* 0x0000001b05057224 */ /* 0x000fe400078e0200 */
[----:B------:R-:W-:Y:S01]  /*0c00*/  IMAD.MOV.U32 R27, RZ, RZ, 0x1 ;  /* 0x00000001ff1b7424 */ /* 0x000fe200078e00ff */
[----:B------:R-:W3:Y:S01]  /*0c10*/  LDC R24, c[0x0][0x658] ;  /* 0x00019600ff187b82 */ /* 0x000ee20000000800 */
[----:B------:R-:W-:Y:S01]  /*0c20*/  IMAD.IADD R5, R9, 0x1, R5 ;  /* 0x0000000109057824 */ /* 0x000fe200078e0205 */
[----:B0-----:R-:W-:Y:S01]  /*0c30*/  ISETP.NE.U32.AND P0, PT, R28, RZ, PT ;  /* 0x000000ff1c00720c */ /* 0x001fe20003f05070 */
[----:B------:R-:W-:-:S03]  /*0c40*/  IMAD.MOV.U32 R9, RZ, RZ, -0x1 ;  /* 0xffffffffff097424 */ /* 0x000fc600078e00ff */
[----:B------:R-:W-:Y:S02]  /*0c50*/  ISETP.NE.AND.EX P0, PT, R29, RZ, PT, P0 ;  /* 0x000000ff1d00720c */ /* 0x000fe40003f05300 */
[----:B------:R-:W0:Y:S01]  /*0c60*/  LDC R21, c[0x0][0x600] ;  /* 0x00018000ff157b82 */ /* 0x000e220000000800 */
[-CC-:B-1----:R-:W-:Y:S02]  /*0c70*/  SHF.R.U64 R10, R8, R12.reuse, R5.reuse ;  /* 0x0000000c080a7219 */ /* 0x182fe40000001205 */
[----:B------:R-:W-:-:S05]  /*0c80*/  SHF.R.U32.HI R5, RZ, R12, R5 ;  /* 0x0000000cff057219 */ /* 0x000fca0000011605 */
[----:B------:R-:W1:Y:S01]  /*0c90*/  LDC R23, c[0x0][0x648] ;  /* 0x00019200ff177b82 */ /* 0x000e620000000800 */
[-CC-:B--2---:R-:W-:Y:S02]  /*0ca0*/  SHF.R.U64 R32, R10, R14.reuse, R5.reuse ;  /* 0x0000000e0a207219 */ /* 0x184fe40000001205 */
[----:B------:R-:W-:-:S05]  /*0cb0*/  SHF.R.U32.HI R5, RZ, R14, R5 ;  /* 0x0000000eff057219 */ /* 0x000fca0000011605 */
[----:B------:R-:W2:Y:S01]  /*0cc0*/  LDC R25, c[0x0][0x638] ;  /* 0x00018e00ff197b82 */ /* 0x000ea20000000800 */
[-CC-:B---3--:R-:W-:Y:S02]  /*0cd0*/  SHF.R.U64 R14, R32, R24.reuse, R5.reuse ;  /* 0x00000018200e7219 */ /* 0x188fe40000001205 */
[-C--:B------:R-:W-:Y:S02]  /*0ce0*/  SHF.L.U32 R0, R9, R24.reuse, RZ ;  /* 0x0000001809007219 */ /* 0x080fe400000006ff */
[----:B------:R-:W-:Y:S01]  /*0cf0*/  SHF.R.U32.HI R5, RZ, R24, R5 ;  /* 0x00000018ff057219 */ /* 0x000fe20000011605 */
[----:B------:R-:W-:Y:S01]  /*0d00*/  IMAD.MOV.U32 R4, RZ, RZ, R14 ;  /* 0x000000ffff047224 */ /* 0x000fe200078e000e */
[----:B------:R-:W-:Y:S01]  /*0d10*/  LOP3.LUT R7, RZ, R0, RZ, 0x33, !PT ;  /* 0x00000000ff077212 */ /* 0x000fe200078e33ff */
[----:B------:R-:W3:Y:S01]  /*0d20*/  LDC R26, c[0x0][0x610] ;  /* 0x00018400ff1a7b82 */ /* 0x000ee20000000800 */
[----:B------:R-:W-:Y:S05]  /*0d30*/  @!P0 BRA `(.L_x_10) ;  /* 0x0000000000288947 */ /* 0x000fea0003800000 */
[----:B------:R-:W4:Y:S02]  /*0d40*/  LDC R13, c[0x0][0x64c] ;  /* 0x00019300ff0d7b82 */ /* 0x000f240000000800 */
[----:B----4-:R-:W-:-:S05]  /*0d50*/  IADD3 R13, P0, R14, R13, RZ ;  /* 0x0000000d0e0d7210 */ /* 0x010fca0007f1e0ff */
        /* <DEDUP_REMOVED lines=8> */
.L_x_10:
[----:B-1----:R-:W-:Y:S01]  /*0de0*/  SHF.R.U64 R4, R4, R23, R5 ;  /* 0x0000001704047219 */ /* 0x002fe20000001205 */
[----:B0-----:R-:W-:Y:S01]  /*0df0*/  VIADD R5, R21, 0xffffffff ;  /* 0xffffffff15057836 */ /* 0x001fe20000000000 */
[----:B------:R-:W-:Y:S01]  /*0e00*/  SHF.L.U32 R0, R27, R24, RZ ;  /* 0x000000181b007219 */ /* 0x000fe200000006ff */
[----:B------:R-:W-:Y:S01]  /*0e10*/  IMAD.MOV.U32 R23, RZ, RZ, R30 ;  /* 0x000000ffff177224 */ /* 0x000fe200078e001e */
[----:B------:R-:W-:Y:S02]  /*0e20*/  LOP3.LUT R7, R32, R7, RZ, 0xc0, !PT ;  /* 0x0000000720077212 */ /* 0x000fe400078ec0ff */
[----:B------:R-:W-:Y:S02]  /*0e30*/  IADD3 R8, -R4, RZ, RZ ;  /* 0x000000ff04087210 */ /* 0x000fe40007ffe1ff */
[----:B------:R-:W-:Y:S01]  /*0e40*/  SEL R3, R3, R20, !P1 ;  /* 0x0000001403037207 */ /* 0x000fe20004800000 */
[----:B------:R-:W-:Y:S01]  /*0e50*/  IMAD R4, R0, R4, R7 ;  /* 0x0000000400047224 */ /* 0x000fe200078e0207 */
[----:B------:R-:W-:Y:S01]  /*0e60*/  LOP3.LUT R5, R10, R5, RZ, 0xc0, !PT ;  /* 0x000000050a057212 */ /* 0x000fe200078ec0ff */
[----:B--2---:R-:W-:-:S02]  /*0e70*/  IMAD R0, R8, R25, R14 ;  /* 0x0000001908007224 */ /* 0x004fc400078e020e */
[----:B---3--:R-:W-:Y:S02]  /*0e80*/  IMAD R3, R4, R26, R3 ;  /* 0x0000001a04037224 */ /* 0x008fe400078e0203 */
[----:B------:R-:W-:Y:S02]  /*0e90*/  IMAD.MOV.U32 R7, RZ, RZ, 0x1 ;  /* 0x00000001ff077424 */ /* 0x000fe400078e00ff */
[----:B------:R-:W-:-:S03]  /*0ea0*/  IMAD R4, R0, R21, R5 ;  /* 0x0000001500047224 */ /* 0x000fc600078e0205 */
[----:B------:R-:W-:Y:S02]  /*0eb0*/  PRMT R0, R7, 0x7610, R0 ;  /* 0x0000761007007816 */ /* 0x000fe40000000000 */
[----:B------:R-:W-:Y:S02]  /*0ec0*/  SEL R103, R4, R3, !P1 ;  /* 0x0000000304677207 */ /* 0x000fe40004800000 */
[----:B------:R-:W-:-:S07]  /*0ed0*/  SEL R115, R3, R4, !P1 ;  /* 0x0000000403737207 */ /* 0x000fce0004800000 */
.L_x_8:
[----:B------:R-:W-:-:S08]  /*0ee0*/  NOP ;  /* 0x0000000000007918 */ /* 0x000fd00000000000 */
[----:B------:R-:W0:Y:S02]  /*0ef0*/  USETMAXREG.TRY_ALLOC.CTAPOOL UP0, 0xe8 ;  /* 0x000000e8000079c8 */ /* 0x000e240008000600 */
[----:B0-----:R-:W-:-:S13]  /*0f00*/  PLOP3.LUT P0, PT, PT, PT, UP0, 0x80, 0x0 ;  /* 0x000000000000781c */ /* 0x001fda0003f0f008 */
[----:B------:R-:W-:Y:S05]  /*0f10*/  @!P0 BRA `(.L_x_8) ;  /* 0xfffffffc00f08947 */ /* 0x000fea000383ffff */
[----:B------:R-:W-:Y:S01]  /*0f20*/  ULDC.64 UR4, c[0x0][0x598] ;  /* 0x0001660000047ab9 */ /* 0x000fe20000000a00 */
[----:B------:R-:W-:Y:S01]  /*0f30*/  ULDC.64 UR36, c[0x0][0x208] ;  /* 0x0000820000247ab9 */ /* 0x000fe20000000a00 */
[----:B------:R-:W-:-:S04]  /*0f40*/  ISETP.NE.U32.AND P0, PT, RZ, UR4, PT ;  /* 0x00000004ff007c0c */ /* 0x000fc8000bf05070 */
[----:B------:R-:W-:-:S13]  /*0f50*/  ISETP.NE.AND.EX P0, PT, RZ, UR5, PT, P0 ;  /* 0x00000005ff007c0c */ /* 0x000fda000bf05300 */
[----:B------:R-:W-:Y:S05]  /*0f60*/  @!P0 BRA `(.L_x_11) ;  /* 0x00000000001c8947 */ /* 0x000fea0003800000 */
[----:B------:R-:W0:Y:S02]  /*0f70*/  LDC.64 R4, c[0x0][0x598] ;  /* 0x00016600ff047b82 */ /* 0x000e240000000a00 */
[----:B0-----:R-:W2:Y:S02]  /*0f80*/  LDG.E.64 R4, desc[UR36][R4.64] ;  /* 0x0000002404047981 */ /* 0x001ea4000c1e1b00 */
[----:B--2---:R-:W-:-:S04]  /*0f90*/  ISETP.NE.U32.AND P0, PT, R4, RZ, PT ;  /* 0x000000ff0400720c */ /* 0x004fc80003f05070 */
[----:B------:R-:W-:-:S13]  /*0fa0*/  ISETP.NE.AND.EX P0, PT, R5, RZ, PT, P0 ;  /* 0x000000ff0500720c */ /* 0x000fda0003f05300 */
[----:B------:R-:W-:Y:S05]  /*0fb0*/  @!P0 BRA `(.L_x_11) ;  /* 0x0000000000088947 */ /* 0x000fea0003800000 */
[----:B------:R0:W5:Y:S01]  /*0fc0*/  LD.E R90, desc[UR36][R4.64] ;  /* 0x00000024045a7980 */ /* 0x000162000c101900 */
[----:B------:R-:W-:Y:S05]  /*0fd0*/  BRA `(.L_x_12) ;  /* 0x0000000000247947 */ /* 0x000fea0003800000 */
.L_x_11:
[----:B------:R-:W-:Y:S02]  /*0fe0*/  ULDC.64 UR4, c[0x0][0x588] ;  /* 0x0001620000047ab9 */ /* 0x000fe40000000a00 */
[----:B------:R-:W-:-:S04]  /*0ff0*/  ISETP.NE.U32.AND P0, PT, RZ, UR4, PT ;  /* 0x00000004ff007c0c */ /* 0x000fc8000bf05070 */
[----:B------:R-:W-:-:S13]  /*1000*/  ISETP.NE.AND.EX P0, PT, RZ, UR5, PT, P0 ;  /* 0x00000005ff007c0c */ /* 0x000fda000bf05300 */
[----:B------:R-:W-:Y:S05]  /*1010*/  @!P0 BRA `(.L_x_13) ;  /* 0x00000000000c8947 */ /* 0x000fea0003800000 */
[----:B------:R-:W0:Y:S02]  /*1020*/  LDC.64 R90, c[0x0][0x588] ;  /* 0x00016200ff5a7b82 */ /* 0x000e240000000a00 */
[----:B0-----:R1:W5:Y:S01]  /*1030*/  LDG.E R90, desc[UR36][R90.64] ;  /* 0x000000245a5a7981 */ /* 0x001362000c1e1900 */
[----:B------:R-:W-:Y:S05]  /*1040*/  BRA `(.L_x_12) ;  /* 0x0000000000087947 */ /* 0x000fea0003800000 */
.L_x_13:
[----:B------:R-:W-:Y:S02]  /*1050*/  ULDC UR4, c[0x0][0x580] ;  /* 0x0001600000047ab9 */ /* 0x000fe40000000800 */
[----:B------:R-:W-:-:S07]  /*1060*/  IMAD.U32 R90, RZ, RZ, UR4 ;  /* 0x00000004ff5a7e24 */ /* 0x000fce000f8e00ff */
.L_x_12:
[----:B------:R-:W-:Y:S02]  /*1070*/  ULDC.64 UR4, c[0x0][0x5a0] ;  /* 0x0001680000047ab9 */ /* 0x000fe40000000a00 */
[----:B------:R-:W-:-:S04]  /*1080*/  ISETP.NE.U32.AND P0, PT, RZ, UR4, PT ;  /* 0x00000004ff007c0c */ /* 0x000fc8000bf05070 */
[----:B------:R-:W-:-:S13]  /*1090*/  ISETP.NE.AND.EX P0, PT, RZ, UR5, PT, P0 ;  /* 0x00000005ff007c0c */ /* 0x000fda000bf05300 */
[----:B------:R-:W-:Y:S05]  /*10a0*/  @!P0 BRA `(.L_x_14) ;  /* 0x00000000001c8947 */ /* 0x000fea0003800000 */
[----:B0-----:R-:W0:Y:S02]  /*10b0*/  LDC.64 R4, c[0x0][0x5a0] ;  /* 0x00016800ff047b82 */ /* 0x001e240000000a00 */
[----:B0-----:R-:W2:Y:S02]  /*10c0*/  LDG.E.64 R4, desc[UR36][R4.64] ;  /* 0x0000002404047981 */ /* 0x001ea4000c1e1b00 */
[----:B--2---:R-:W-:-:S04]  /*10d0*/  ISETP.NE.U32.AND P0, PT, R4, RZ, PT ;  /* 0x000000ff0400720c */ /* 0x004fc80003f05070 */
[----:B------:R-:W-:-:S13]  /*10e0*/  ISETP.NE.AND.EX P0, PT, R5, RZ, PT, P0 ;  /* 0x000000ff0500720c */ /* 0x000fda0003f05300 */
[----:B------:R-:W-:Y:S05]  /*10f0*/  @!P0 BRA `(.L_x_14) ;  /* 0x0000000000088947 */ /* 0x000fea0003800000 */
[----:B-1----:R0:W5:Y:S01]  /*1100*/  LD.E R91, desc[UR36][R4.64] ;  /* 0x00000024045b7980 */ /* 0x002162000c101900 */
[----:B------:R-:W-:Y:S05]  /*1110*/  BRA `(.L_x_15) ;  /* 0x0000000000247947 */ /* 0x000fea0003800000 */
.L_x_14:
[----:B------:R-:W-:Y:S02]  /*1120*/  ULDC.64 UR4, c[0x0][0x590] ;  /* 0x0001640000047ab9 */ /* 0x000fe40000000a00 */
[----:B------:R-:W-:-:S04]  /*1130*/  ISETP.NE.U32.AND P0, PT, RZ, UR4, PT ;  /* 0x00000004ff007c0c */ /* 0x000fc8000bf05070 */
[----:B------:R-:W-:-:S13]  /*1140*/  ISETP.NE.AND.EX P0, PT, RZ, UR5, PT, P0 ;  /* 0x00000005ff007c0c */ /* 0x000fda000bf05300 */
[----:B------:R-:W-:Y:S05]  /*1150*/  @!P0 BRA `(.L_x_16) ;  /* 0x00000000000c8947 */ /* 0x000fea0003800000 */
[----:B0-----:R-:W1:Y:S02]  /*1160*/  LDC.64 R4, c[0x0][0x590] ;  /* 0x00016400ff047b82 */ /* 0x001e640000000a00 */
[----:B-1----:R1:W5:Y:S01]  /*1170*/  LDG.E R91, desc[UR36][R4.64] ;  /* 0x00000024045b7981 */ /* 0x002362000c1e1900 */
[----:B------:R-:W-:Y:S05]  /*1180*/  BRA `(.L_x_15) ;  /* 0x0000000000087947 */ /* 0x000fea0003800000 */
.L_x_16:
[----:B------:R-:W-:Y:S02]  /*1190*/  ULDC UR4, c[0x0][0x584] ;  /* 0x0001610000047ab9 */ /* 0x000fe40000000800 */
[----:B-1----:R-:W-:-:S07]  /*11a0*/  IMAD.U32 R91, RZ, RZ, UR4 ;  /* 0x00000004ff5b7e24 */ /* 0x002fce000f8e00ff */
.L_x_15:
[----:B------:R-:W-:-:S13]  /*11b0*/  LOP3.LUT P0, RZ, R0, 0xff, RZ, 0xc0, !PT ;  /* 0x000000ff00ff7812 */ /* 0x000fda000780c0ff */
[----:B------:R-:W-:Y:S05]  /*11c0*/  @!P0 EXIT ;  /* 0x000000000000894d */ /* 0x000fea0003800000 */
[----:B------:R-:W2:Y:S01]  /*11d0*/  LDC R96, c[0x0][0x658] ;  /* 0x00019600ff607b82 */ /* 0x000ea20000000800 */
[----:B------:R-:W-:Y:S01]  /*11e0*/  ULDC.64 UR6, c[0x0][0x288] ;  /* 0x0000a20000067ab9 */ /* 0x000fe20000000a00 */
[----:B------:R-:W-:Y:S01]  /*11f0*/  LOP3.LUT R6, R6, 0x1, RZ, 0xc0, !PT ;  /* 0x0000000106067812 */ /* 0x000fe200078ec0ff */
[----:B------:R-:W-:Y:S01]  /*1200*/  UIADD3 UR4, UR7, 0x3f, URZ ;  /* 0x0000003f07047890 */ /* 0x000fe2000fffe03f */
[----:B------:R-:W-:Y:S01]  /*1210*/  SHF.R.U32.HI R0, RZ, 0x2, R98 ;  /* 0x00000002ff007819 */ /* 0x000fe20000011662 */
[----:B01----:R-:W-:Y:S01]  /*1220*/  IMAD.MOV.U32 R5, RZ, RZ, -0x1 ;  /* 0xffffffffff057424 */ /* 0x003fe200078e00ff */
[----:B------:R-:W-:Y:S01]  /*1230*/  SHF.R.U32.HI R11, RZ, 0x1, R11 ;  /* 0x00000001ff0b7819 */ /* 0x000fe2000001160b */
[----:B------:R-:W-:Y:S01]  /*1240*/  USHF.R.S32.HI UR5, URZ, 0x1f, UR4 ;  /* 0x0000001f3f057899 */ /* 0x000fe20008011404 */
[----:B------:R-:W0:Y:S01]  /*1250*/  LDC.64 R92, c[0x0][0x5c8] ;  /* 0x00017200ff5c7b82 */ /* 0x000e220000000a00 */
[----:B------:R-:W-:Y:S01]  /*1260*/  IMAD.SHL.U32 R3, R6, 0x40, RZ ;  /* 0x0000004006037824 */ /* 0x000fe200078e00ff */
[----:B------:R-:W-:Y:S01]  /*1270*/  LOP3.LUT R0, R0, 0x7, RZ, 0xc0, !PT ;  /* 0x0000000700007812 */ /* 0x000fe200078ec0ff */
[----:B------:R-:W-:Y:S01]  /*1280*/  ULEA.HI UR5, UR5, UR4, URZ, 0x6 ;  /* 0x0000000405057291 */ /* 0x000fe2000f8f303f */
[----:B------:R-:W-:Y:S01]  /*1290*/  LOP3.LUT R11, R11, 0x30, RZ, 0xc0, !PT ;  /* 0x000000300b0b7812 */ /* 0x000fe200078ec0ff */
[----:B------:R-:W-:Y:S01]  /*12a0*/  IMAD.MOV.U32 R7, RZ, RZ, 0x1 ;  /* 0x00000001ff077424 */ /* 0x000fe200078e00ff */
[--C-:B------:R-:W-:Y:S01]  /*12b0*/  LOP3.LUT R88, R3, 0x40, R0.reuse, 0xe2, !PT ;  /* 0x0000004003587812 */ /* 0x100fe200078ee200 */
[----:B------:R-:W-:Y:S01]  /*12c0*/  USHF.R.S32.HI UR43, URZ, 0x6, UR5 ;  /* 0x000000063f2b7899 */ /* 0x000fe20008011405 */
[----:B------:R-:W1:Y:S01]  /*12d0*/  LDC R100, c[0x0][0x600] ;  /* 0x00018000ff647b82 */ /* 0x000e620000000800 */
[-C--:B------:R-:W-:Y:S01]  /*12e0*/  IADD3 R3, RZ, -R11.reuse, -R0 ;  /* 0x8000000bff037210 */ /* 0x080fe20007ffe800 */
[----:B------:R-:W-:Y:S01]  /*12f0*/  IMAD.U32 R4, RZ, RZ, UR6 ;  /* 0x00000006ff047e24 */ /* 0x000fe2000f8e00ff */
[C---:B------:R-:W-:Y:S01]  /*1300*/  LOP3.LUT R97, R98.reuse, 0x3, RZ, 0xc0, !PT ;  /* 0x0000000362617812 */ /* 0x040fe200078ec0ff */
[----:B------:R-:W-:Y:S01]  /*1310*/  UISETP.LT.AND UP0, UPT, UR43, 0x1, UPT ;  /* 0x000000012b00788c */ /* 0x000fe2000bf01270 */
[----:B------:R-:W-:Y:S01]  /*1320*/  LOP3.LUT R99, R98, 0x80, RZ, 0xc0, !PT ;  /* 0x0000008062637812 */ /* 0x000fe200078ec0ff */
[----:B------:R-:W-:Y:S01]  /*1330*/  IMAD R3, R6, -0x40, R3 ;  /* 0xffffffc006037824 */ /* 0x000fe200078e0203 */
[----:B------:R-:W-:Y:S01]  /*1340*/  ULDC UR4, c[0x0][0x284] ;  /* 0x0000a10000047ab9 */ /* 0x000fe20000000800 */
[-C--:B--2---:R-:W-:Y:S01]  /*1350*/  SHF.L.U32 R5, R5, R96.reuse, RZ ;  /* 0x0000006005057219 */ /* 0x084fe200000006ff */
[----:B------:R-:W-:Y:S01]  /*1360*/  USEL UR44, UR43, 0x1, UP0 ;  /* 0x000000012b2c7887 */ /* 0x000fe20008000000 */
[----:B------:R-:W-:Y:S01]  /*1370*/  IMAD R97, R97, -0x2, R4 ;  /* 0xfffffffe61617824 */ /* 0x000fe200078e0204 */
[----:B------:R-:W-:Y:S01]  /*1380*/  LOP3.LUT R88, R88, R11, RZ, 0xfc, !PT ;  /* 0x0000000b58587212 */ /* 0x000fe200078efcff */
[----:B------:R-:W-:Y:S01]  /*1390*/  IMAD.SHL.U32 R98, R98, 0x2, RZ ;  /* 0x0000000262627824 */ /* 0x000fe200078e00ff */
[----:B------:R-:W-:Y:S01]  /*13a0*/  SHF.L.U32 R96, R7, R96, RZ ;  /* 0x0000006007607219 */ /* 0x000fe200000006ff */
[----:B------:R-:W-:Y:S01]  /*13b0*/  VIADD R102, R3, UR4 ;  /* 0x0000000403667c36 */ /* 0x000fe20008000000 */
[----:B------:R-:W-:Y:S01]  /*13c0*/  LOP3.LUT R118, R18, 0x1, RZ, 0xfc, !PT ;  /* 0x0000000112767812 */ /* 0x000fe200078efcff */
[----:B------:R-:W-:Y:S01]  /*13d0*/  IMAD.MOV.U32 R89, RZ, RZ, RZ ;  /* 0x000000ffff597224 */ /* 0x000fe200078e00ff */
[C-C-:B0-----:R-:W-:Y:S01]  /*13e0*/  SHF.L.U64.HI R94, R92.reuse, 0x7, R93.reuse ;  /* 0x000000075c5e7819 */ /* 0x141fe2000001025d */
[----:B------:R-:W-:Y:S01]  /*13f0*/  UIADD3 UR44, UR43, -UR44, URZ ;  /* 0x8000002c2b2c7290 */ /* 0x000fe2000fffe03f */
[C---:B------:R-:W-:Y:S01]  /*1400*/  SHF.L.U64.HI R95, R92.reuse, 0x3, R93 ;  /* 0x000000035c5f7819 */ /* 0x040fe2000001025d */
[----:B------:R-:W-:Y:S01]  /*1410*/  UMOV UR40, URZ ;  /* 0x0000003f00287c82 */ /* 0x000fe20008000000 */
[C---:B------:R-:W-:Y:S01]  /*1420*/  SHF.L.U32 R93, R92.reuse, 0x7, RZ ;  /* 0x000000075c5d7819 */ /* 0x040fe200000006ff */
[----:B------:R-:W-:Y:S01]  /*1430*/  IMAD.SHL.U32 R92, R92, 0x8, RZ ;  /* 0x000000085c5c7824 */ /* 0x000fe200078e00ff */
[----:B------:R-:W-:Y:S01]  /*1440*/  SHF.R.U32.HI R99, RZ, 0x7, R99 ;  /* 0x00000007ff637819 */ /* 0x000fe20000011663 */
[----:B-1----:R-:W-:Y:S01]  /*1450*/  VIADD R100, R100, 0xffffffff ;  /* 0xffffffff64647836 */ /* 0x002fe20000000000 */
[----:B------:R-:W-:Y:S01]  /*1460*/  LOP3.LUT R101, RZ, R5, RZ, 0x33, !PT ;  /* 0x00000005ff657212 */ /* 0x000fe200078e33ff */
[----:B------:R-:W-:-:S06]  /*1470*/  UMOV UR42, URZ ;  /* 0x0000003f002a7c82 */ /* 0x000fcc0008000000 */
.L_x_160:
[----:B0-----:R-:W0:Y:S01]  /*1480*/  SHFL.IDX PT, R0, R99, RZ, 0x1f ;  /* 0x00001fff63007589 */ /* 0x001e2200000e0000 */
[----:B-1----:R-:W1:Y:S01]  /*1490*/  S2UR UR7, SR_CgaCtaId ;  /* 0x00000000000779c3 */ /* 0x002e620000008800 */
[----:B------:R-:W-:Y:S01]  /*14a0*/  UMOV UR6, 0x400 ;  /* 0x0000040000067882 */ /* 0x000fe20000000000 */
[----:B0-----:R-:W-:Y:S01]  /*14b0*/  R2UR UR4, R0 ;  /* 0x00000000000472ca */ /* 0x001fe200000e0000 */
[----:B-1----:R-:W-:-:S12]  /*14c0*/  ULEA UR6, UR7, UR6, 0x18 ;  /* 0x0000000607067291 */ /* 0x002fd8000f8ec03f */
[----:B------:R-:W-:-:S04]  /*14d0*/  ULEA.HI UR5, UR4, UR4, URZ, 0x1 ;  /* 0x0000000404057291 */ /* 0x000fc8000f8f083f */
[----:B------:R-:W-:-:S04]  /*14e0*/  ULOP3.LUT UR5, UR5, 0x7fffe, URZ, 0xc0, !UPT ;  /* 0x0007fffe05057892 */ /* 0x000fc8000f8ec03f */
[----:B------:R-:W-:-:S03]  /*14f0*/  UIADD3 UR5, UR4, -UR5, URZ ;  /* 0x8000000504057290 */ /* 0x000fc6000fffe03f */
[----:B------:R-:W-:Y:S01]  /*1500*/  ULDC UR4, c[0x0][0x28c] ;  /* 0x0000a30000047ab9 */ /* 0x000fe20000000800 */
[----:B------:R-:W-:Y:S01]  /*1510*/  ULEA UR5, UR5, UR6, 0xd ;  /* 0x0000000605057291 */ /* 0x000fe2000f8e683f */
[----:B------:R-:W-:-:S03]  /*1520*/  ISETP.LT.AND P0, PT, RZ, UR4, PT ;  /* 0x00000004ff007c0c */ /* 0x000fc6000bf01270 */
[----:B------:R-:W-:-:S04]  /*1530*/  UIADD3 UR5, UR5, 0x100, URZ ;  /* 0x0000010005057890 */ /* 0x000fc8000fffe03f */
[----:B------:R-:W-:-:S04]  /*1540*/  USHF.R.U32.HI UR5, URZ, 0x4, UR5 ;  /* 0x000000043f057899 */ /* 0x000fc80008011605 */
[----:B------:R-:W-:-:S04]  /*1550*/  ULOP3.LUT UR5, UR5, 0x3fff, URZ, 0xc0, !UPT ;  /* 0x00003fff05057892 */ /* 0x000fc8000f8ec03f */
[----:B------:R-:W-:Y:S01]  /*1560*/  ULOP3.LUT UR45, UR5, 0x10000, URZ, 0xfc, !UPT ;  /* 0x00010000052d7892 */ /* 0x000fe2000f8efc3f */
[----:B--234-:R-:W-:Y:S11]  /*1570*/  @P0 BRA `(.L_x_17) ;  /* 0x0000000000400947 */ /* 0x01cff60003800000 */
[----:B------:R-:W-:Y:S01]  /*1580*/  MOV R0, 0x0 ;  /* 0x0000000000007802 */ /* 0x000fe20000000f00 */
[----:B------:R-:W-:Y:S01]  /*1590*/  ULDC.64 UR4, c[0x4][0x68] ;  /* 0x01001a0000047ab9 */ /* 0x000fe20000000a00 */
[----:B------:R-:W-:Y:S01]  /*15a0*/  ULDC.64 UR6, c[0x4][0x8] ;  /* 0x0100020000067ab9 */ /* 0x000fe20000000a00 */
[----:B------:R-:W-:Y:S01]  /*15b0*/  IMAD.U32 R4, RZ, RZ, UR4 ;  /* 0x00000004ff047e24 */ /* 0x000fe2000f8e00ff */
[----:B------:R0:W1:Y:S01]  /*15c0*/  LDC.64 R14, c[0x4][R0] ;  /* 0x01000000000e7b82 */ /* 0x0000620000000a00 */
[----:B------:R-:W-:Y:S01]  /*15d0*/  IMAD.U32 R5, RZ, RZ, UR5 ;  /* 0x00000005ff057e24 */ /* 0x000fe2000f8e00ff */
[----:B------:R-:W-:Y:S01]  /*15e0*/  ULDC.64 UR4, c[0x4][0x70] ;  /* 0x01001c0000047ab9 */ /* 0x000fe20000000a00 */
[----:B------:R-:W-:Y:S01]  /*15f0*/  IMAD.U32 R10, RZ, RZ, UR6 ;  /* 0x00000006ff0a7e24 */ /* 0x000fe2000f8e00ff */
[----:B------:R-:W-:Y:S01]  /*1600*/  MOV R7, UR5 ;  /* 0x0000000500077c02 */ /* 0x000fe20008000f00 */
[----:B------:R-:W-:Y:S02]  /*1610*/  IMAD.U32 R6, RZ, RZ, UR4 ;  /* 0x00000004ff067e24 */ /* 0x000fe4000f8e00ff */
[----:B------:R-:W-:-:S02]  /*1620*/  IMAD.U32 R11, RZ, RZ, UR7 ;  /* 0x00000007ff0b7e24 */ /* 0x000fc4000f8e00ff */
[----:B------:R-:W-:Y:S02]  /*1630*/  IMAD.MOV.U32 R8, RZ, RZ, 0x1e1 ;  /* 0x000001e1ff087424 */ /* 0x000fe400078e00ff */
[----:B------:R-:W-:Y:S02]  /*1640*/  IMAD.MOV.U32 R12, RZ, RZ, 0x1 ;  /* 0x00000001ff0c7424 */ /* 0x000fe400078e00ff */
[----:B0-----:R-:W-:-:S07]  /*1650*/  IMAD.MOV.U32 R13, RZ, RZ, RZ ;  /* 0x000000ffff0d7224 */ /* 0x001fce00078e00ff */
[----:B------:R-:W-:-:S07]  /*1660*/  LEPC R20, `(.L_x_17) ;  /* 0x000000001014794e */ /* 0x000fce0000000000 */
[----:B-1---5:R-:W-:Y:S05]  /*1670*/  CALL.ABS.NOINC R14 ;  /* 0x000000000e007343 */ /* 0x022fea0003c00000 */
.L_x_17:
[----:B------:R-:W-:-:S13]  /*1680*/  ISETP.NE.AND P0, PT, R118, 0x3, PT ;  /* 0x000000037600780c */ /* 0x000fda0003f05270 */
[----:B------:R-:W-:Y:S05]  /*1690*/  @!P0 BRA `(.L_x_18) ;  /* 0x0000000000048947 */ /* 0x000fea0003800000 */
[----:B------:R-:W-:Y:S01]  /*16a0*/  BPT.TRAP 0x1 ;  /* 0x000000040000795c */ /* 0x000fe20000300000 */
.L_x_18:
[----:B------:R-:W0:Y:S01]  /*16b0*/  S2UR UR5, SR_CgaCtaId ;  /* 0x00000000000579c3 */ /* 0x000e220000008800 */
[----:B------:R-:W-:Y:S01]  /*16c0*/  UMOV UR4, 0x400 ;  /* 0x0000040000047882 */ /* 0x000fe20000000000 */
[----:B------:R-:W-:Y:S02]  /*16d0*/  IMAD.U32 R3, RZ, RZ, UR42 ;  /* 0x0000002aff037e24 */ /* 0x000fe4000f8e00ff */
[----:B------:R-:W-:-:S05]  /*16e0*/  IMAD.U32 R0, RZ, RZ, UR40 ;  /* 0x00000028ff007e24 */ /* 0x000fca000f8e00ff */
[----:B------:R-:W-:Y:S01]  /*16f0*/  SHF.L.U32 R0, R0, 0x1f, RZ ;  /* 0x0000001f00007819 */ /* 0x000fe200000006ff */
[----:B0-----:R-:W-:-:S06]  /*1700*/  ULEA UR4, UR5, UR4, 0x18 ;  /* 0x0000000405047291 */ /* 0x001fcc000f8ec03f */
[----:B------:R-:W-:-:S05]  /*1710*/  IMAD.U32 R6, RZ, RZ, UR4 ;  /* 0x00000004ff067e24 */ /* 0x000fca000f8e00ff */
[----:B------:R-:W-:-:S04]  /*1720*/  LEA R3, R3, R6, 0x3 ;  /* 0x0000000603037211 */ /* 0x000fc800078e18ff */
[----:B------:R0:W1:Y:S01]  /*1730*/  SYNCS.PHASECHK.TRANS64.TRYWAIT P1, [R3+URZ], R0 ;  /* 0x00000000030075a7 */ /* 0x000062000802017f */
[----:B------:R-:W-:Y:S05]  /*1740*/  @!P0 BRA `(.L_x_19) ;  /* 0x0000000000048947 */ /* 0x000fea0003800000 */
[----:B------:R-:W-:Y:S01]  /*1750*/  BPT.TRAP 0x1 ;  /* 0x000000040000795c */ /* 0x000fe20000300000 */
.L_x_19:
[----:B------:R-:W-:-:S05]  /*1760*/  IMAD.U32 R4, RZ, RZ, UR44 ;  /* 0x0000002cff047e24 */ /* 0x000fca000f8e00ff */
[----:B------:R-:W-:Y:S01]  /*1770*/  ISETP.GE.AND P2, PT, R4, 0x1, PT ;  /* 0x000000010400780c */ /* 0x000fe20003f46270 */
[----:B-1----:R-:W-:-:S12]  /*1780*/  @P1 BRA `(.L_x_20) ;  /* 0x0000000000081947 */ /* 0x002fd80003800000 */
[----:B------:R-:W1:Y:S02]  /*1790*/  SYNCS.PHASECHK.TRANS64.TRYWAIT P1, [R3+URZ], R0 ;  /* 0x00000000030075a7 */ /* 0x000e64000802017f */
[----:B-1----:R-:W-:Y:S05]  /*17a0*/  @!P1 BRA `(.L_x_21) ;  /* 0x0000006c00609947 */ /* 0x002fea0003800000 */
.L_x_20:
[----:B------:R-:W-:Y:S05]  /*17b0*/  WARPSYNC.ALL ;  /* 0x0000000000007948 */ /* 0x000fea0003800000 */
[----:B------:R-:W-:Y:S01]  /*17c0*/  R2UR UR4, R6 ;  /* 0x00000000060472ca */ /* 0x000fe200000e0000 */
[----:B------:R-:W-:Y:S01]  /*17d0*/  ULEA UR8, UR42, UR45, 0xc ;  /* 0x0000002d2a087291 */ /* 0x000fe2000f8e603f */
[----:B------:R-:W-:Y:S01]  /*17e0*/  WARPGROUP.ARRIVE ;  /* 0x00000000000079c5 */ /* 0x000fe20000000000 */
[----:B------:R-:W-:Y:S01]  /*17f0*/  UMOV UR9, 0x40000040 ;  /* 0x4000004000097882 */ /* 0x000fe20000000000 */
[----:B------:R-:W-:Y:S01]  /*1800*/  UMOV UR11, 0x40000040 ;  /* 0x40000040000b7882 */ /* 0x000fe20000000000 */
[----:B------:R-:W-:Y:S01]  /*1810*/  UIADD3 UR12, UR8, 0x400, URZ ;  /* 0x00000400080c7890 */ /* 0x000fe2000fffe03f */
[----:B------:R-:W-:Y:S01]  /*1820*/  UMOV UR15, UR11 ;  /* 0x0000000b000f7c82 */ /* 0x000fe20008000000 */
[----:B------:R-:W-:Y:S01]  /*1830*/  UMOV UR13, 0x40000040 ;  /* 0x40000040000d7882 */ /* 0x000fe20000000000 */
[----:B------:R-:W-:-:S05]  /*1840*/  UIADD3 UR5, UR8, 0x402, URZ ;  /* 0x0000040208057890 */ /* 0x000fca000fffe03f */
[----:B------:R-:W-:-:S04]  /*1850*/  UIADD3 UR4, UR4, 0x20100, URZ ;  /* 0x0002010004047890 */ /* 0x000fc8000fffe03f */
[----:B------:R-:W-:-:S04]  /*1860*/  USHF.R.U32.HI UR4, URZ, 0x4, UR4 ;  /* 0x000000043f047899 */ /* 0x000fc80008011604 */
[----:B------:R-:W-:-:S04]  /*1870*/  ULOP3.LUT UR4, UR4, 0x3fff, URZ, 0xc0, !UPT ;  /* 0x00003fff04047892 */ /* 0x000fc8000f8ec03f */
[----:B------:R-:W-:-:S04]  /*1880*/  ULOP3.LUT UR4, UR4, 0x10000, URZ, 0xfc, !UPT ;  /* 0x0001000004047892 */ /* 0x000fc8000f8efc3f */
[----:B------:R-:W-:-:S07]  /*1890*/  ULEA UR6, UR42, UR4, 0xa ;  /* 0x000000042a067291 */ /* 0x000fce000f8e503f */
[----:B------:R-:W-:Y:S02]  /*18a0*/  UMOV UR10, UR6 ;  /* 0x00000006000a7c82 */ /* 0x000fe40008000000 */
[----:B------:R-:W-:Y:S01]  /*18b0*/  HGMMA.64x64x8.F32.TF32 R56, gdesc[UR8], RZ, !UPT, gsb0 ;  /* 0x04e00000083879f0 */ /* 0x000fe2000c0028ff */
[----:B------:R-:W-:Y:S01]  /*18c0*/  UMOV UR14, UR10 ;  /* 0x0000000a000e7c82 */ /* 0x000fe20008000000 */
[----:B------:R-:W-:Y:S01]  /*18d0*/  UIADD3 UR10, UR6, 0x206, URZ ;  /* 0x00000206060a7890 */ /* 0x000fe2000fffe03f */
[----:B------:R-:W-:Y:S01]  /*18e0*/  UMOV UR9, 0x40000040 ;  /* 0x4000004000097882 */ /* 0x000fe20000000000 */
[----:B------:R-:W-:Y:S01]  /*18f0*/  UMOV UR11, 0x40000040 ;  /* 0x40000040000b7882 */ /* 0x000fe20000000000 */
[----:B------:R-:W-:Y:S02]  /*1900*/  WARPGROUP.DEPBAR.LE gsb0, 0x0 ;  /* 0x00008000000079c5 */ /* 0x000fe40000010000 */
[----:B------:R-:W-:-:S06]  /*1910*/  WARPGROUP.ARRIVE ;  /* 0x00000000000079c5 */ /* 0x000fcc0000000000 */
[----:B------:R-:W-:Y:S01]  /*1920*/  HGMMA.64x64x8.F32.TF32 R24, gdesc[UR12], RZ, !UPT, gsb0 ;  /* 0x04e000000c1879f0 */ /* 0x000fe2000c0028ff */
[----:B------:R-:W-:Y:S02]  /*1930*/  UIADD3 UR12, UR8, 0x2, URZ ;  /* 0x00000002080c7890 */ /* 0x000fe4000fffe03f */
[----:B------:R-:W-:Y:S01]  /*1940*/  UIADD3 UR14, UR6, 0x2, URZ ;  /* 0x00000002060e7890 */ /* 0x000fe2000fffe03f */
[----:B------:R-:W-:Y:S01]  /*1950*/  UMOV UR13, 0x40000040 ;  /* 0x40000040000d7882 */ /* 0x000fe20000000000 */
[----:B------:R-:W-:Y:S01]  /*1960*/  UMOV UR15, 0x40000040 ;  /* 0x40000040000f7882 */ /* 0x000fe20000000000 */
[----:B------:R-:W-:Y:S02]  /*1970*/  WARPGROUP.DEPBAR.LE gsb0, 0x0 ;  /* 0x00008000000079c5 */ /* 0x000fe40000010000 */
[----:B------:R-:W-:-:S06]  /*1980*/  WARPGROUP.ARRIVE ;  /* 0x00000000000079c5 */ /* 0x000fcc0000000000 */
[----:B------:R-:W-:Y:S01]  /*1990*/  HGMMA.64x64x8.F32.TF32 R56, gdesc[UR12], R56, gsb0 ;  /* 0x04e000000c3879f0 */ /* 0x000fe20008002838 */
[----:B------:R-:W-:Y:S01]  /*19a0*/  UMOV UR12, UR5 ;  /* 0x00000005000c7c82 */ /* 0x000fe20008000000 */
[----:B------:R-:W-:Y:S01]  /*19b0*/  UMOV UR13, 0x40000040 ;  /* 0x40000040000d7882 */ /* 0x000fe20000000000 */
[----:B------:R-:W-:Y:S01]  /*19c0*/  UIADD3 UR5, UR8, 0x404, URZ ;  /* 0x0000040408057890 */ /* 0x000fe2000fffe03f */
[----:B------:R-:W-:Y:S02]  /*19d0*/  WARPGROUP.DEPBAR.LE gsb0, 0x0 ;  /* 0x00008000000079c5 */ /* 0x000fe40000010000 */
[----:B------:R-:W-:-:S06]  /*19e0*/  WARPGROUP.ARRIVE ;  /* 0x00000000000079c5 */ /* 0x000fcc0000000000 */
[----:B------:R-:W-:Y:S01]  /*19f0*/  HGMMA.64x64x8.F32.TF32 R24, gdesc[UR12], R24, gsb0 ;  /* 0x04e000000c1879f0 */ /* 0x000fe20008002818 */
        /* <DEDUP_REMOVED lines=56> */
[----:B------:R-:W-:Y:S01]  /*1d80*/  UIADD3 UR6, UR8, 0xc06, URZ ;  /* 0x00000c0608067890 */ /* 0x000fe2000fffe03f */
[----:B------:R-:W-:Y:S02]  /*1d90*/  WARPGROUP.DEPBAR.LE gsb0, 0x0 ;  /* 0x00008000000079c5 */ /* 0x000fe40000010000 */
[----:B------:R-:W-:-:S06]  /*1da0*/  WARPGROUP.ARRIVE ;  /* 0x00000000000079c5 */ /* 0x000fcc0000000000 */
[----:B------:R-:W-:Y:S01]  /*1db0*/  HGMMA.64x64x8.F32.TF32 R56, gdesc[UR12], R56, gsb0 ;  /* 0x04e000000c3879f0 */ /* 0x000fe20008002838 */
[----:B------:R-:W-:Y:S01]  /*1dc0*/  UMOV UR12, UR5 ;  /* 0x00000005000c7c82 */ /* 0x000fe20008000000 */
[----:B------:R-:W-:Y:S01]  /*1dd0*/  UMOV UR13, 0x40000040 ;  /* 0x40000040000d7882 */ /* 0x000fe20000000000 */
[----:B------:R-:W-:-:S07]  /*1de0*/  UIADD3 UR5, UR8, 0x806, URZ ;  /* 0x0000080608057890 */ /* 0x000fce000fffe03f */
[----:B------:R-:W-:Y:S01]  /*1df0*/  UMOV UR8, UR5 ;  /* 0x0000000500087c82 */ /* 0x000fe20008000000 */
[----:B------:R-:W-:Y:S02]  /*1e00*/  WARPGROUP.DEPBAR.LE gsb0, 0x0 ;  /* 0x00008000000079c5 */ /* 0x000fe40000010000 */
[----:B------:R-:W-:-:S06]  /*1e10*/  WARPGROUP.ARRIVE ;  /* 0x00000000000079c5 */ /* 0x000fcc0000000000 */
[----:B------:R-:W-:Y:S03]  /*1e20*/  HGMMA.64x64x8.F32.TF32 R24, gdesc[UR12], R24, gsb0 ;  /* 0x04e000000c1879f0 */ /* 0x000fe60008002818 */
[----:B------:R-:W-:Y:S02]  /*1e30*/  WARPGROUP.DEPBAR.LE gsb0, 0x0 ;  /* 0x00008000000079c5 */ /* 0x000fe40000010000 */
[----:B------:R-:W-:-:S06]  /*1e40*/  WARPGROUP.ARRIVE ;  /* 0x00000000000079c5 */ /* 0x000fcc0000000000 */
[----:B------:R-:W-:Y:S01]  /*1e50*/  HGMMA.64x64x8.F32.TF32 R56, gdesc[UR8], R56, gsb0 ;  /* 0x04e00000083879f0 */ /* 0x000fe20008002838 */
[----:B------:R-:W-:Y:S01]  /*1e60*/  UMOV UR8, UR6 ;  /* 0x0000000600087c82 */ /* 0x000fe20008000000 */
[----:B------:R-:W-:Y:S01]  /*1e70*/  UMOV UR9, 0x40000040 ;  /* 0x4000004000097882 */ /* 0x000fe20000000000 */
[----:B------:R-:W-:Y:S02]  /*1e80*/  WARPGROUP.DEPBAR.LE gsb0, 0x0 ;  /* 0x00008000000079c5 */ /* 0x000fe40000010000 */
[----:B------:R-:W-:-:S06]  /*1e90*/  WARPGROUP.ARRIVE ;  /* 0x00000000000079c5 */ /* 0x000fcc0000000000 */
[----:B------:R-:W-:Y:S03]  /*1ea0*/  HGMMA.64x64x8.F32.TF32 R24, gdesc[UR8], R24, gsb0 ;  /* 0x04e00000081879f0 */ /* 0x000fe60008002818 */
[----:B------:R-:W-:Y:S02]  /*1eb0*/  WARPGROUP.DEPBAR.LE gsb0, 0x0 ;  /* 0x00008000000079c5 */ /* 0x000fe40000010000 */
[----:B------:R-:W-:Y:S05]  /*1ec0*/  @!P2 BRA `(.L_x_22) ;  /* 0x000000080058a947 */ /* 0x000fea0003800000 */
[----:B------:R-:W-:Y:S01]  /*1ed0*/  UIADD3 UR5, UR42, 0x1, URZ ;  /* 0x000000012a057890 */ /* 0x000fe2000fffe03f */
[----:B01----:R-:W-:Y:S02]  /*1ee0*/  IMAD.U32 R0, RZ, RZ, UR44 ;  /* 0x0000002cff007e24 */ /* 0x003fe4000f8e00ff */
[----:B------:R-:W-:Y:S01]  /*1ef0*/  IMAD.U32 R3, RZ, RZ, UR42 ;  /* 0x0000002aff037e24 */ /* 0x000fe2000f8e00ff */
[----:B------:R-:W-:-:S04]  /*1f00*/  UISETP.NE.AND UP0, UPT, UR5, 0x2, UPT ;  /* 0x000000020500788c */ /* 0x000fc8000bf05270 */
[----:B------:R-:W-:Y:S02]  /*1f10*/  USEL UR6, URZ, 0x1, UP0 ;  /* 0x000000013f067887 */ /* 0x000fe40008000000 */
[----:B------:R-:W-:Y:S02]  /*1f20*/  USEL UR5, UR5, URZ, UP0 ;  /* 0x0000003f05057287 */ /* 0x000fe40008000000 */
[----:B------:R-:W-:-:S06]  /*1f30*/  ULOP3.LUT UR6, UR40, UR6, URZ, 0x3c, !UPT ;  /* 0x0000000628067292 */ /* 0x000fcc000f8e3c3f */
[----:B------:R-:W-:-:S07]  /*1f40*/  IMAD.U32 R7, RZ, RZ, UR6 ;  /* 0x00000006ff077e24 */ /* 0x000fce000f8e00ff */
.L_x_29:
[----:B------:R-:W-:Y:S05]  /*1f50*/  @!P0 BRA `(.L_x_23) ;  /* 0x0000000000048947 */ /* 0x000fea0003800000 */
[----:B------:R-:W-:Y:S01]  /*1f60*/  BPT.TRAP 0x1 ;  /* 0x000000040000795c */ /* 0x000fe20000300000 */
.L_x_23:
[----:B------:R-:W0:Y:S01]  /*1f70*/  S2UR UR7, SR_CgaCtaId ;  /* 0x00000000000779c3 */ /* 0x000e220000008800 */
[----:B------:R-:W-:Y:S01]  /*1f80*/  UMOV UR6, 0x400 ;  /* 0x0000040000067882 */ /* 0x000fe20000000000 */
[----:B------:R-:W-:Y:S01]  /*1f90*/  IMAD.U32 R5, RZ, RZ, UR5 ;  /* 0x00000005ff057e24 */ /* 0x000fe2000f8e00ff */
[----:B------:R-:W-:Y:S01]  /*1fa0*/  SHF.L.U32 R4, R7, 0x1f, RZ ;  /* 0x0000001f07047819 */ /* 0x000fe200000006ff */
[----:B0-----:R-:W-:-:S06]  /*1fb0*/  ULEA UR6, UR7, UR6, 0x18 ;  /* 0x0000000607067291 */ /* 0x001fcc000f8ec03f */
[----:B------:R-:W-:-:S04]  /*1fc0*/  IMAD.U32 R6, RZ, RZ, UR6 ;  /* 0x00000006ff067e24 */ /* 0x000fc8000f8e00ff */
[----:B------:R-:W-:-:S04]  /*1fd0*/  IMAD R5, R5, 0x8, R6 ;  /* 0x0000000805057824 */ /* 0x000fc800078e0206 */
[----:B------:R0:W1:Y:S01]  /*1fe0*/  SYNCS.PHASECHK.TRANS64.TRYWAIT P1, [R5+URZ], R4 ;  /* 0x00000004050075a7 */ /* 0x000062000802017f */
[----:B------:R-:W-:Y:S05]  /*1ff0*/  @!P0 BRA `(.L_x_24) ;  /* 0x0000000000048947 */ /* 0x000fea0003800000 */
[----:B------:R-:W-:Y:S01]  /*2000*/  BPT.TRAP 0x1 ;  /* 0x000000040000795c */ /* 0x000fe20000300000 */
.L_x_24:
[----:B-1----:R-:W-:Y:S05]  /*2010*/  @P1 BRA `(.L_x_25) ;  /* 0x0000000000081947 */ /* 0x002fea0003800000 */
[----:B------:R-:W1:Y:S02]  /*2020*/  SYNCS.PHASECHK.TRANS64.TRYWAIT P1, [R5+URZ], R4 ;  /* 0x00000004050075a7 */ /* 0x000e64000802017f */
[----:B-1----:R-:W-:Y:S05]  /*2030*/  @!P1 BRA `(.L_x_26) ;  /* 0x0000006400509947 */ /* 0x002fea0003800000 */
.L_x_25:
[----:B------:R-:W-:Y:S01]  /*2040*/  ULEA UR8, UR5, UR4, 0xa ;  /* 0x0000000405087291 */ /* 0x000fe2000f8e503f */
[----:B------:R-:W-:Y:S01]  /*2050*/  WARPGROUP.ARRIVE ;  /* 0x00000000000079c5 */ /* 0x000fe20000000000 */
[----:B------:R-:W-:Y:S01]  /*2060*/  ULEA UR6, UR5, UR45, 0xc ;  /* 0x0000002d05067291 */ /* 0x000fe2000f8e603f */
[----:B------:R-:W-:Y:S01]  /*2070*/  UMOV UR15, 0x40000040 ;  /* 0x40000040000f7882 */ /* 0x000fe20000000000 */
[----:B------:R-:W-:Y:S02]  /*2080*/  UMOV UR13, 0x40000040 ;  /* 0x40000040000d7882 */ /* 0x000fe40000000000 */
[----:B------:R-:W-:Y:S01]  /*2090*/  UIADD3 UR7, UR6, 0x400, URZ ;  /* 0x0000040006077890 */ /* 0x000fe2000fffe03f */
[----:B------:R-:W-:Y:S02]  /*20a0*/  UMOV UR14, UR8 ;  /* 0x00000008000e7c82 */ /* 0x000fe40008000000 */
[----:B------:R-:W-:Y:S01]  /*20b0*/  UMOV UR12, UR6 ;  /* 0x00000006000c7c82 */ /* 0x000fe20008000000 */
[----:B------:R-:W-:Y:S01]  /*20c0*/  UIADD3 UR10, UR8, 0x206, URZ ;  /* 0x00000206080a7890 */ /* 0x000fe2000fffe03f */
[----:B------:R-:W-:Y:S01]  /*20d0*/  HGMMA.64x64x8.F32.TF32 R56, gdesc[UR12], R56, gsb0 ;  /* 0x04e000000c3879f0 */ /* 0x000fe20008002838 */
[----:B------:R-:W-:Y:S01]  /*20e0*/  UMOV UR13, 0x40000040 ;  /* 0x40000040000d7882 */ /* 0x000fe20000000000 */
[----:B------:R-:W-:Y:S01]  /*20f0*/  UMOV UR12, UR7 ;  /* 0x00000007000c7c82 */ /* 0x000fe20008000000 */
[----:B------:R-:W-:Y:S01]  /*2100*/  UIADD3 UR7, UR6, 0x402, URZ ;  /* 0x0000040206077890 */ /* 0x000fe2000fffe03f */
[----:B------:R-:W-:Y:S01]  /*2110*/  UMOV UR11, 0x40000040 ;  /* 0x40000040000b7882 */ /* 0x000fe20000000000 */
[----:B------:R-:W-:Y:S01]  /*2120*/  UMOV UR9, 0x40000040 ;  /* 0x4000004000097882 */ /* 0x000fe20000000000 */
[----:B------:R-:W-:-:S02]  /*2130*/  WARPGROUP.DEPBAR.LE gsb0, 0x0 ;  /* 0x00008000000079c5 */ /* 0x000fc40000010000 */
        /* <DEDUP_REMOVED lines=71> */
[----:B------:R-:W-:Y:S02]  /*25b0*/  UIADD3 UR8, UR6, 0x806, URZ ;  /* 0x0000080606087890 */ /* 0x000fe4000fffe03f */
[----:B------:R-:W-:Y:S01]  /*25c0*/  UIADD3 UR6, UR6, 0xc06, URZ ;  /* 0x00000c0606067890 */ /* 0x000fe2000fffe03f */
        /* <DEDUP_REMOVED lines=18> */
[----:B------:R-:W-:Y:S01]  /*26f0*/  BPT.TRAP 0x1 ;  /* 0x000000040000795c */ /* 0x000fe20000300000 */
.L_x_27:
[----:B------:R-:W-:-:S13]  /*2700*/  ISETP.NE.AND P1, PT, R22, RZ, PT ;  /* 0x000000ff1600720c */ /* 0x000fda0003f25270 */
[----:B01----:R-:W-:-:S05]  /*2710*/  @P1 IMAD R4, R3, 0x8, R6 ;  /* 0x0000000803041824 */ /* 0x003fca00078e0206 */
[----:B------:R-:W-:-:S04]  /*2720*/  @P1 IADD3 R4, R4, 0x10, RZ ;  /* 0x0000001004041810 */ /* 0x000fc80007ffe0ff */
[----:B------:R-:W-:-:S04]  /*2730*/  @P1 PRMT R4, R19, 0x654, R4 ;  /* 0x0000065413041816 */ /* 0x000fc80000000004 */
[----:B------:R0:W-:Y:S01]  /*2740*/  @P1 SYNCS.ARRIVE.TRANS64.RED.A1T0 RZ, [R4+URZ], RZ ;  /* 0x000000ff04ff19a7 */ /* 0x0001e2000810043f */
[----:B------:R-:W-:-:S13]  /*2750*/  ISETP.GT.U32.AND P1, PT, R18, 0x1, PT ;  /* 0x000000011200780c */ /* 0x000fda0003f24070 */
[----:B0-----:R-:W-:Y:S05]  /*2760*/  @P1 BRA `(.L_x_28) ;  /* 0x0000000000041947 */ /* 0x001fea0003800000 */
[----:B------:R-:W-:Y:S01]  /*2770*/  BPT.TRAP 0x1 ;  /* 0x000000040000795c */ /* 0x000fe20000300000 */
.L_x_28:
[----:B------:R-:W-:Y:S01]  /*2780*/  UIADD3 UR5, UR5, 0x1, URZ ;  /* 0x0000000105057890 */ /* 0x000fe2000fffe03f */
[C---:B------:R-:W-:Y:S01]  /*2790*/  ISETP.GT.AND P2, PT, R0.reuse, 0x1, PT ;  /* 0x000000010000780c */ /* 0x040fe20003f44270 */
[----:B------:R-:W-:Y:S02]  /*27a0*/  VIADD R3, R3, 0x1 ;  /* 0x0000000103037836 */ /* 0x000fe40000000000 */
[----:B------:R-:W-:Y:S01]  /*27b0*/  UISETP.NE.AND UP0, UPT, UR5, 0x2, UPT ;  /* 0x000000020500788c */ /* 0x000fe2000bf05270 */
[----:B------:R-:W-:Y:S02]  /*27c0*/  VIADD R0, R0, 0xffffffff ;  /* 0xffffffff00007836 */ /* 0x000fe40000000000 */
[C---:B------:R-:W-:Y:S01]  /*27d0*/  ISETP.NE.AND P1, PT, R3.reuse, 0x2, PT ;  /* 0x000000020300780c */ /* 0x040fe20003f25270 */
[----:B------:R-:W-:Y:S02]  /*27e0*/  USEL UR6, URZ, 0x1, UP0 ;  /* 0x000000013f067887 */ /* 0x000fe40008000000 */
[----:B------:R-:W-:Y:S01]  /*27f0*/  USEL UR5, UR5, URZ, UP0 ;  /* 0x0000003f05057287 */ /* 0x000fe20008000000 */
[----:B------:R-:W-:-:S03]  /*2800*/  SEL R3, R3, RZ, P1 ;  /* 0x000000ff03037207 */ /* 0x000fc60000800000 */
[----:B------:R-:W-:Y:S01]  /*2810*/  LOP3.LUT R7, R7, UR6, RZ, 0x3c, !PT ;  /* 0x0000000607077c12 */ /* 0x000fe2000f8e3cff */
[----:B------:R-:W-:Y:S07]  /*2820*/  @P2 BRA `(.L_x_29) ;  /* 0xfffffff400c82947 */ /* 0x000fee000383ffff */
.L_x_22:
[----:B01----:R-:W0:Y:S02]  /*2830*/  LDC R0, c[0x0][0x28c] ;  /* 0x0000a300ff007b82 */ /* 0x003e240000000800 */
[----:B0-----:R-:W-:-:S13]  /*2840*/  ISETP.GE.AND P1, PT, R0, 0x1, PT ;  /* 0x000000010000780c */ /* 0x001fda0003f26270 */
[----:B------:R-:W-:Y:S05]  /*2850*/  @!P1 BRA `(.L_x_30) ;  /* 0x0000000000389947 */ /* 0x000fea0003800000 */
[----:B------:R-:W-:Y:S05]  /*2860*/  @!P0 BRA `(.L_x_31) ;  /* 0x0000000000048947 */ /* 0x000fea0003800000 */
[----:B------:R-:W-:Y:S01]  /*2870*/  BPT.TRAP 0x1 ;  /* 0x000000040000795c */ /* 0x000fe20000300000 */
.L_x_31:
[----:B------:R-:W-:-:S13]  /*2880*/  ISETP.NE.AND P0, PT, R22, RZ, PT ;  /* 0x000000ff1600720c */ /* 0x000fda0003f05270 */
[----:B------:R-:W-:-:S05]  /*2890*/  VOTEU.ANY UP0, P0 ;  /* 0x00000000003f7886 */ /* 0x000fca0000000100 */
[----:B------:R-:W-:-:S06]  /*28a0*/  @UP0 UIADD3 UR4, UR44, UR42, URZ ;  /* 0x0000002a2c040290 */ /* 0x000fcc000fffe03f */
[----:B------:R-:W-:-:S04]  /*28b0*/  IMAD.U32 R0, RZ, RZ, UR4 ;  /* 0x00000004ff007e24 */ /* 0x000fc8000f8e00ff */
[----:B------:R-:W-:-:S05]  /*28c0*/  @P0 IMAD.SHL.U32 R0, R0, 0x8, RZ ;  /* 0x0000000800000824 */ /* 0x000fca00078e00ff */
[----:B------:R-:W-:-:S04]  /*28d0*/  @P0 LOP3.LUT R0, R0, 0x8, RZ, 0xc0, !PT ;  /* 0x0000000800000812 */ /* 0x000fc800078ec0ff */
[----:B------:R-:W-:-:S04]  /*28e0*/  @P0 IADD3 R0, R6, 0x10, R0 ;  /* 0x0000001006000810 */ /* 0x000fc80007ffe000 */
[----:B------:R-:W-:-:S04]  /*28f0*/  @P0 PRMT R0, R19, 0x654, R0 ;  /* 0x0000065413000816 */ /* 0x000fc80000000000 */
[----:B------:R0:W-:Y:S01]  /*2900*/  @P0 SYNCS.ARRIVE.TRANS64.RED.A1T0 RZ, [R0+URZ], RZ ;  /* 0x000000ff00ff09a7 */ /* 0x0001e2000810043f */
[----:B------:R-:W-:-:S13]  /*2910*/  ISETP.GT.U32.AND P0, PT, R18, 0x1, PT ;  /* 0x000000011200780c */ /* 0x000fda0003f04070 */
[----:B0-----:R-:W-:Y:S05]  /*2920*/  @P0 BRA `(.L_x_30) ;  /* 0x0000000000040947 */ /* 0x001fea0003800000 */
[----:B------:R-:W-:Y:S01]  /*2930*/  BPT.TRAP 0x1 ;  /* 0x000000040000795c */ /* 0x000fe20000300000 */
.L_x_30:
[----:B------:R-:W-:Y:S01]  /*2940*/  IMAD.SHL.U32 R103, R103, 0x40, RZ ;  /* 0x0000004067677824 */ /* 0x000fe200078e00ff */
[----:B------:R-:W-:Y:S01]  /*2950*/  ULDC UR6, c[0x0][0x288] ;  /* 0x0000a20000067ab9 */ /* 0x000fe20000000800 */
[----:B------:R-:W-:Y:S01]  /*2960*/  SHF.R.S32.HI R105, RZ, 0x1f, R23 ;  /* 0x0000001fff697819 */ /* 0x000fe20000011417 */
[----:B------:R-:W-:Y:S01]  /*2970*/  IMAD.SHL.U32 R3, R115, 0x100, RZ ;  /* 0x0000010073037824 */ /* 0x000fe200078e00ff */
[----:B------:R-:W-:Y:S01]  /*2980*/  ULDC.64 UR4, c[0x0][0x5d0] ;  /* 0x0001740000047ab9 */ /* 0x000fe20000000a00 */
[----:B------:R-:W-:Y:S01]  /*2990*/  LOP3.LUT R10, R103, 0x6, R98, 0xf8, !PT ;  /* 0x00000006670a7812 */ /* 0x000fe200078ef862 */
[----:B------:R-:W-:Y:S01]  /*29a0*/  IMAD.WIDE R114, R115, 0x100, R88 ;  /* 0x0000010073727825 */ /* 0x000fe200078e0258 */
[----:B------:R-:W-:Y:S01]  /*29b0*/  ISETP.GE.AND P0, PT, R103, UR6, PT ;  /* 0x0000000667007c0c */ /* 0x000fe2000bf06270 */
[----:B------:R-:W-:Y:S01]  /*29c0*/  ULDC UR6, c[0x0][0x284] ;  /* 0x0000a10000067ab9 */ /* 0x000fe20000000800 */
[----:B------:R-:W-:Y:S01]  /*29d0*/  SHF.R.S32.HI R11, RZ, 0x1f, R10 ;  /* 0x0000001fff0b7819 */ /* 0x000fe2000001140a */
[----:B------:R-:W-:Y:S01]  /*29e0*/  IMAD R0, R105, UR4, RZ ;  /* 0x0000000469007c24 */ /* 0x000fe2000f8e02ff */
[----:B------:R-:W-:-:S03]  /*29f0*/  ISETP.GE.OR P0, PT, R3, UR6, P0 ;  /* 0x0000000603007c0c */ /* 0x000fc60008706670 */
[C---:B------:R-:W-:Y:S02]  /*2a00*/  IMAD R7, R23.reuse, UR5, R0 ;  /* 0x0000000517077c24 */ /* 0x040fe4000f8e0200 */
[----:B------:R-:W-:Y:S01]  /*2a10*/  IMAD.WIDE.U32 R4, R23, UR4, R10 ;  /* 0x0000000417047c25 */ /* 0x000fe2000f8e000a */
[----:B------:R-:W-:-:S03]  /*2a20*/  ULDC.64 UR4, c[0x0][0x5c8] ;  /* 0x0001720000047ab9 */ /* 0x000fc60000000a00 */
[----:B------:R-:W-:Y:S02]  /*2a30*/  IMAD R9, R115, UR4, RZ ;  /* 0x0000000473097c24 */ /* 0x000fe4000f8e02ff */
[----:B------:R-:W-:Y:S02]  /*2a40*/  IMAD.IADD R5, R5, 0x1, R7 ;  /* 0x0000000105057824 */ /* 0x000fe400078e0207 */
[C---:B------:R-:W-:Y:S02]  /*2a50*/  IMAD R9, R114.reuse, UR5, R9 ;  /* 0x0000000572097c24 */ /* 0x040fe4000f8e0209 */
[----:B------:R-:W-:-:S04]  /*2a60*/  IMAD.WIDE.U32 R20, R114, UR4, R4 ;  /* 0x0000000472147c25 */ /* 0x000fc8000f8e0004 */
[----:B------:R-:W-:Y:S01]  /*2a70*/  IMAD.MOV.U32 R0, RZ, RZ, -0x1 ;  /* 0xffffffffff007424 */ /* 0x000fe200078e00ff */
[----:B------:R-:W-:Y:S06]  /*2a80*/  @P0 BRA `(.L_x_32) ;  /* 0x0000003c00800947 */ /* 0x000fec0003800000 */
[----:B-----5:R-:W-:Y:S01]  /*2a90*/  FSETP.NEU.AND P1, PT, R91, RZ, PT ;  /* 0x000000ff5b00720b */ /* 0x020fe20003f2d000 */
[----:B------:R-:W-:Y:S01]  /*2aa0*/  IMAD.IADD R3, R102, 0x1, -R3 ;  /* 0x0000000166037824 */ /* 0x000fe200078e0a03 */
[----:B------:R-:W-:Y:S01]  /*2ab0*/  IADD3 R4, R97, -R103, RZ ;  /* 0x8000006761047210 */ /* 0x000fe20007ffe0ff */
[----:B------:R-:W-:Y:S01]  /*2ac0*/  BSSY B0, `(.L_x_32) ;  /* 0x00003dc000007945 */ /* 0x000fe20003800000 */
[----:B------:R-:W-:Y:S02]  /*2ad0*/  IMAD.IADD R103, R21, 0x1, R9 ;  /* 0x0000000115677824 */ /* 0x000fe400078e0209 */
[----:B------:R-:W-:-:S04]  /*2ae0*/  ISETP.GT.AND P6, PT, R4, RZ, PT ;  /* 0x000000ff0400720c */ /* 0x000fc80003fc4270 */
[----:B------:R-:W-:-:S03]  /*2af0*/  ISETP.GT.AND P0, PT, R3, RZ, P6 ;  /* 0x000000ff0300720c */ /* 0x000fc60003704270 */
[----:B------:R-:W-:Y:S10]  /*2b00*/  @!P1 BRA `(.L_x_33) ;  /* 0x0000002800e89947 */ /* 0x000ff40003800000 */
[----:B------:R-:W0:Y:S01]  /*2b10*/  LDC.64 R106, c[0x0][0x5b8] ;  /* 0x00016e00ff6a7b82 */ /* 0x000e220000000a00 */
[----:B------:R-:W-:-:S07]  /*2b20*/  ULDC.64 UR4, c[0x0][0x5c0] ;  /* 0x0001700000047ab9 */ /* 0x000fce0000000a00 */
[----:B------:R-:W1:Y:S08]  /*2b30*/  LDC.64 R14, c[0x0][0x5b0] ;  /* 0x00016c00ff0e7b82 */ /* 0x000e700000000a00 */
[----:B------:R-:W2:Y:S01]  /*2b40*/  LDC.64 R12, c[0x0][0x5a8] ;  /* 0x00016a00ff0c7b82 */ /* 0x000ea20000000a00 */
[-C--:B0-----:R-:W-:Y:S02]  /*2b50*/  IMAD R6, R105, R106.reuse, RZ ;  /* 0x0000006a69067224 */ /* 0x081fe400078e02ff */
[----:B------:R-:W-:-:S04]  /*2b60*/  IMAD.WIDE.U32 R110, R23, R106, R10 ;  /* 0x0000006a176e7225 */ /* 0x000fc800078e000a */
[----:B------:R-:W-:Y:S02]  /*2b70*/  IMAD R123, R23, R107, R6 ;  /* 0x0000006b177b7224 */ /* 0x000fe400078e0206 */
[-C--:B-1----:R-:W-:Y:S02]  /*2b80*/  IMAD R5, R115, R14.reuse, RZ ;  /* 0x0000000e73057224 */ /* 0x082fe400078e02ff */
[----:B------:R-:W-:Y:S02]  /*2b90*/  IMAD.IADD R109, R111, 0x1, R123 ;  /* 0x000000016f6d7824 */ /* 0x000fe400078e027b */
[----:B------:R-:W-:Y:S02]  /*2ba0*/  IMAD.MOV.U32 R108, RZ, RZ, R110 ;  /* 0x000000ffff6c7224 */ /* 0x000fe400078e006e */
[C---:B------:R-:W-:Y:S02]  /*2bb0*/  IMAD R21, R114.reuse, R15, R5 ;  /* 0x0000000f72157224 */ /* 0x040fe400078e0205 */
[----:B------:R-:W-:-:S04]  /*2bc0*/  IMAD.WIDE.U32 R6, R114, R14, R108 ;  /* 0x0000000e72067225 */ /* 0x000fc800078e006c */
[----:B------:R-:W-:Y:S01]  /*2bd0*/  IMAD.IADD R5, R7, 0x1, R21 ;  /* 0x0000000107057824 */ /* 0x000fe200078e0215 */
[----:B--2---:R-:W-:-:S04]  /*2be0*/  LEA R8, P1, R6, R12, 0x2 ;  /* 0x0000000c06087211 */ /* 0x004fc800078210ff */
[----:B------:R-:W-:-:S05]  /*2bf0*/  LEA.HI.X R9, R6, R13, R5, 0x2, P1 ;  /* 0x0000000d06097211 */ /* 0x000fca00008f1405 */
[----:B------:R0:W2:Y:S01]  /*2c00*/  @P0 LDG.E.LTC128B R120, desc[UR36][R8.64] ;  /* 0x0000002408780981 */ /* 0x0000a2000c1e1920 */
[----:B------:R-:W-:Y:S01]  /*2c10*/  IMAD.WIDE.U32 R6, R114, R14, R10 ;  /* 0x0000000e72067225 */ /* 0x000fe200078e000a */
[----:B------:R-:W-:Y:S01]  /*2c20*/  ISETP.GT.AND P5, PT, R4, 0x1, PT ;  /* 0x000000010400780c */ /* 0x000fe20003fa4270 */
[----:B------:R-:W-:Y:S01]  /*2c30*/  BSSY B1, `(.L_x_34) ;  /* 0x0000017000017945 */ /* 0x000fe20003800000 */
[----:B------:R-:W-:Y:S01]  /*2c40*/  LEA R104, P1, R20, UR4, 0x2 ;  /* 0x0000000414687c11 */ /* 0x000fe2000f8210ff */
[----:B------:R-:W-:Y:S01]  /*2c50*/  IMAD.IADD R7, R21, 0x1, R7 ;  /* 0x0000000115077824 */ /* 0x000fe200078e0207 */
[C---:B------:R-:W-:Y:S01]  /*2c60*/  SHF.L.U64.HI R113, R14.reuse, 0x3, R15 ;  /* 0x000000030e717819 */ /* 0x040fe2000001020f */
[----:B------:R-:W-:Y:S01]  /*2c70*/  IMAD.SHL.U32 R112, R14, 0x8, RZ ;  /* 0x000000080e707824 */ /* 0x000fe200078e00ff */
[----:B------:R-:W-:Y:S01]  /*2c80*/  ISETP.GT.AND P3, PT, R3, RZ, P5 ;  /* 0x000000ff0300720c */ /* 0x000fe20002f64270 */
[----:B------:R-:W-:Y:S01]  /*2c90*/  IMAD.WIDE.U32 R6, R23, R106, R6 ;  /* 0x0000006a17067225 */ /* 0x000fe200078e0006 */
[----:B------:R-:W-:-:S02]  /*2ca0*/  LEA.HI.X R105, R20, UR5, R103, 0x2, P1 ;  /* 0x0000000514697c11 */ /* 0x000fc400088f1467 */
[----:B------:R-:W-:Y:S01]  /*2cb0*/  P2R R119, PR, RZ, 0x20 ;  /* 0x00000020ff777803 */ /* 0x000fe20000000000 */
[----:B------:R-:W-:Y:S01]  /*2cc0*/  IMAD.IADD R7, R123, 0x1, R7 ;  /* 0x000000017b077824 */ /* 0x000fe200078e0207 */
[----:B0-----:R-:W-:Y:S01]  /*2cd0*/  LEA R8, P1, R6, R12, 0x2 ;  /* 0x0000000c06087211 */ /* 0x001fe200078210ff */
[----:B------:R-:W-:-:S03]  /*2ce0*/  IMAD.WIDE.U32 R116, R114, R14, R112 ;  /* 0x0000000e72747225 */ /* 0x000fc600078e0070 */
[----:B------:R-:W-:Y:S02]  /*2cf0*/  LEA.HI.X R9, R6, R13, R7, 0x2, P1 ;  /* 0x0000000d06097211 */ /* 0x000fe400008f1407 */
[----:B------:R-:W-:Y:S01]  /*2d00*/  IADD3 R21, R21, R117, RZ ;  /* 0x0000007515157210 */ /* 0x000fe20007ffe0ff */
[----:B--2---:R-:W-:-:S04]  /*2d10*/  FMUL R5, R120, R91 ;  /* 0x0000005b78057220 */ /* 0x004fc80000400000 */
[----:B------:R-:W-:Y:S01]  /*2d20*/  FFMA R103, R56, R90, R5 ;  /* 0x0000005a38677223 */ /* 0x000fe20000000005 */
[----:B------:R-:W-:-:S04]  /*2d30*/  IADD3 R5, P1, R110, R116, RZ ;  /* 0x000000746e057210 */ /* 0x000fc80007f3e0ff */
[----:B------:R0:W-:Y:S01]  /*2d40*/  @P0 STG.E desc[UR36][R104.64], R103 ;  /* 0x0000006768000986 */ /* 0x0001e2000c101924 */
[----:B------:R-:W-:Y:S01]  /*2d50*/  ISETP.GT.AND P0, PT, R3, 0x8, P6 ;  /* 0x000000080300780c */ /* 0x000fe20003704270 */
[----:B------:R-:W-:Y:S01]  /*2d60*/  IMAD.X R56, R21, 0x1, R109, P1 ;  /* 0x0000000115387824 */ /* 0x000fe200008e066d */
[----:B------:R-:W-:Y:S01]  /*2d70*/  LEA R6, P2, R5, R12, 0x2 ;  /* 0x0000000c05067211 */ /* 0x000fe200078410ff */
[----:B------:R-:W-:-:S12]  /*2d80*/  @!P3 BRA `(.L_x_35) ;  /* 0x000000000004b947 */ /* 0x000fd80003800000 */
[----:B------:R1:W5:Y:S02]  /*2d90*/  LDG.E.LTC128B R120, desc[UR36][R8.64+0x4] ;  /* 0x0000042408787981 */ /* 0x000364000c1e1920 */
.L_x_35:
[----:B------:R-:W-:Y:S05]  /*2da0*/  BSYNC B1 ;  /* 0x0000000000017941 */ /* 0x000fea0003800000 */
.L_x_34:
[----:B-----5:R-:W-:Y:S01]  /*2db0*/  FMUL R20, R120, R91 ;  /* 0x0000005b78147220 */ /* 0x020fe20000400000 */
[----:B------:R-:W-:-:S03]  /*2dc0*/  LEA.HI.X R7, R5, R13, R56, 0x2, P2 ;  /* 0x0000000d05077211 */ /* 0x000fc600010f1438 */
[----:B0-----:R-:W-:-:S05]  /*2dd0*/  FFMA R103, R57, R90, R20 ;  /* 0x0000005a39677223 */ /* 0x001fca0000000014 */
[----:B------:R0:W-:Y:S04]  /*2de0*/  @P3 STG.E desc[UR36][R104.64+0x4], R103 ;  /* 0x0000046768003986 */ /* 0x0001e8000c101924 */
[----:B------:R-:W2:Y:S01]  /*2df0*/  @P0 LDG.E.LTC128B R120, desc[UR36][R6.64] ;  /* 0x0000002406780981 */ /* 0x000ea2000c1e1920 */
[----:B------:R-:W-:Y:S01]  /*2e00*/  IADD3 R116, P1, R10, R116, RZ ;  /* 0x000000740a747210 */ /* 0x000fe20007f3e0ff */
[C---:B------:R-:W-:Y:S01]  /*2e10*/  IMAD.SHL.U32 R107, R92.reuse, 0x4, RZ ;  /* 0x000000045c6b7824 */ /* 0x040fe200078e00ff */
[----:B------:R-:W-:Y:S01]  /*2e20*/  SHF.L.U64.HI R121, R92, 0x2, R95 ;  /* 0x000000025c797819 */ /* 0x000fe2000001025f */
[----:B------:R-:W-:Y:S01]  /*2e30*/  BSSY B1, `(.L_x_36) ;  /* 0x0000013000017945 */ /* 0x000fe20003800000 */
[----:B------:R-:W-:Y:S01]  /*2e40*/  ISETP.GT.AND P4, PT, R4, 0x8, PT ;  /* 0x000000080400780c */ /* 0x000fe20003f84270 */
[----:B------:R-:W-:Y:S01]  /*2e50*/  IMAD.X R117, R11, 0x1, R21, P1 ;  /* 0x000000010b757824 */ /* 0x000fe200008e0615 */
[----:B------:R-:W-:Y:S01]  /*2e60*/  IADD3 R56, P1, R107, R104, RZ ;  /* 0x000000686b387210 */ /* 0x000fe20007f3e0ff */
[----:B0-----:R-:W-:-:S02]  /*2e70*/  IMAD.SHL.U32 R103, R93, 0x4, RZ ;  /* 0x000000045d677824 */ /* 0x001fc400078e00ff */
[----:B------:R-:W-:-:S04]  /*2e80*/  IMAD.WIDE.U32 R116, R23, R106, R116 ;  /* 0x0000006a17747225 */ /* 0x000fc800078e0074 */
[----:B------:R-:W-:Y:S01]  /*2e90*/  IMAD.X R57, R121, 0x1, R105, P1 ;  /* 0x0000000179397824 */ /* 0x000fe200008e0669 */
[----:B------:R-:W-:Y:S01]  /*2ea0*/  ISETP.GT.AND P1, PT, R3, 0x8, P5 ;  /* 0x000000080300780c */ /* 0x000fe20002f24270 */
[----:B------:R-:W-:Y:S01]  /*2eb0*/  IMAD.IADD R21, R123, 0x1, R117 ;  /* 0x000000017b157824 */ /* 0x000fe200078e0275 */
[----:B------:R-:W-:-:S04]  /*2ec0*/  LEA R20, P2, R116, R12, 0x2 ;  /* 0x0000000c74147211 */ /* 0x000fc800078410ff */
[----:B------:R-:W-:Y:S02]  /*2ed0*/  LEA.HI.X R21, R116, R13, R21, 0x2, P2 ;  /* 0x0000000d74157211 */ /* 0x000fe400010f1415 */
[----:B------:R-:W-:Y:S01]  /*2ee0*/  P2R R116, PR, RZ, 0x10 ;  /* 0x00000010ff747803 */ /* 0x000fe20000000000 */
[----:B--2---:R-:W-:-:S04]  /*2ef0*/  FMUL R5, R120, R91 ;  /* 0x0000005b78057220 */ /* 0x004fc80000400000 */
[----:B------:R-:W-:Y:S01]  /*2f00*/  FFMA R117, R58, R90, R5 ;  /* 0x0000005a3a757223 */ /* 0x000fe20000000005 */
[----:B------:R-:W-:-:S04]  /*2f10*/  SHF.L.U64.HI R5, R93, 0x2, R94 ;  /* 0x000000025d057819 */ /* 0x000fc8000001025e */
[----:B------:R0:W-:Y:S01]  /*2f20*/  @P0 STG.E desc[UR36][R56.64], R117 ;  /* 0x0000007538000986 */ /* 0x0001e2000c101924 */
[----:B------:R-:W-:Y:S01]  /*2f30*/  IADD3 R6, P0, P2, R103, R104, R107 ;  /* 0x0000006867067210 */ /* 0x000fe20007a1e06b */
[----:B------:R-:W-:-:S12]  /*2f40*/  @!P1 BRA `(.L_x_37) ;  /* 0x0000000000049947 */ /* 0x000fd80003800000 */
[----:B------:R2:W5:Y:S02]  /*2f50*/  LDG.E.LTC128B R120, desc[UR36][R20.64+0x4] ;  /* 0x0000042414787981 */ /* 0x000564000c1e1920 */
.L_x_37:
[----:B------:R-:W-:Y:S05]  /*2f60*/  BSYNC B1 ;  /* 0x0000000000017941 */ /* 0x000fea0003800000 */
.L_x_36:
[----:B-----5:R-:W-:Y:S01]  /*2f70*/  FMUL R58, R120, R91 ;  /* 0x0000005b783a7220 */ /* 0x020fe20000400000 */
[----:B------:R-:W-:Y:S01]  /*2f80*/  IADD3.X R7, R5, R105, R121, P0, P2 ;  /* 0x0000006905077210 */ /* 0x000fe200007e4479 */
[----:B------:R-:W-:Y:S01]  /*2f90*/  BSSY B1, `(.L_x_38) ;  /* 0x0000008000017945 */ /* 0x000fe20003800000 */
[----:B------:R-:W-:Y:S01]  /*2fa0*/  ISETP.GT.AND P0, PT, R3, RZ, P4 ;  /* 0x000000ff0300720c */ /* 0x000fe20002704270 */
[----:B------:R-:W-:Y:S01]  /*2fb0*/  FFMA R59, R59, R90, R58 ;  /* 0x0000005a3b3b7223 */ /* 0x000fe2000000003a */
[----:B------:R-:W-:-:S04]  /*2fc0*/  ISETP.GT.AND P3, PT, R4, 0x9, PT ;  /* 0x000000090400780c */ /* 0x000fc80003f64270 */
[----:B------:R3:W-:Y:S01]  /*2fd0*/  @P1 STG.E desc[UR36][R56.64+0x4], R59 ;  /* 0x0000043b38001986 */ /* 0x0007e2000c101924 */
[----:B0-----:R-:W-:-:S06]  /*2fe0*/  P2R R117, PR, RZ, 0x8 ;  /* 0x00000008ff757803 */ /* 0x001fcc0000000000 */
[----:B------:R-:W-:Y:S05]  /*2ff0*/  @!P0 BRA `(.L_x_39) ;  /* 0x0000000000048947 */ /* 0x000fea0003800000 */
[----:B------:R0:W5:Y:S02]  /*3000*/  LDG.E.LTC128B R120, desc[UR36][R8.64+0x20] ;  /* 0x0000202408787981 */ /* 0x000164000c1e1920 */
.L_x_39:
[----:B------:R-:W-:Y:S05]  /*3010*/  BSYNC B1 ;  /* 0x0000000000017941 */ /* 0x000fea0003800000 */
.L_x_38:
[----:B---3-5:R-:W-:Y:S01]  /*3020*/  FMUL R59, R120, R91 ;  /* 0x0000005b783b7220 */ /* 0x028fe20000400000 */
[----:B------:R-:W-:Y:S01]  /*3030*/  @P0 IMAD.MOV.U32 R58, RZ, RZ, R104 ;  /* 0x000000ffff3a0224 */ /* 0x000fe200078e0068 */
[----:B------:R-:W-:Y:S01]  /*3040*/  ISETP.GT.AND P1, PT, R3, RZ, P3 ;  /* 0x000000ff0300720c */ /* 0x000fe20001f24270 */
[----:B------:R-:W-:Y:S01]  /*3050*/  BSSY B1, `(.L_x_40) ;  /* 0x0000006000017945 */ /* 0x000fe20003800000 */
[----:B------:R-:W-:Y:S01]  /*3060*/  FFMA R107, R60, R90, R59 ;  /* 0x0000005a3c6b7223 */ /* 0x000fe2000000003b */
[----:B------:R-:W-:-:S05]  /*3070*/  @P0 IMAD.MOV.U32 R59, RZ, RZ, R105 ;  /* 0x000000ffff3b0224 */ /* 0x000fca00078e0069 */
[----:B------:R3:W-:Y:S05]  /*3080*/  @P0 STG.E desc[UR36][R58.64+0x20], R107 ;  /* 0x0000206b3a000986 */ /* 0x0007ea000c101924 */
[----:B------:R-:W-:Y:S05]  /*3090*/  @!P1 BRA `(.L_x_41) ;  /* 0x0000000000049947 */ /* 0x000fea0003800000 */
[----:B------:R4:W5:Y:S02]  /*30a0*/  LDG.E.LTC128B R120, desc[UR36][R8.64+0x24] ;  /* 0x0000242408787981 */ /* 0x000964000c1e1920 */
.L_x_41:
[----:B------:R-:W-:Y:S05]  /*30b0*/  BSYNC B1 ;  /* 0x0000000000017941 */ /* 0x000fea0003800000 */
.L_x_40:
[----:B---3-5:R-:W-:Y:S01]  /*30c0*/  FMUL R58, R120, R91 ;  /* 0x0000005b783a7220 */ /* 0x028fe20000400000 */
[----:B------:R-:W-:Y:S01]  /*30d0*/  @P1 IMAD.MOV.U32 R59, RZ, RZ, R105 ;  /* 0x000000ffff3b1224 */ /* 0x000fe200078e0069 */
[----:B------:R-:W-:Y:S01]  /*30e0*/  ISETP.GT.AND P0, PT, R3, 0x8, P4 ;  /* 0x000000080300780c */ /* 0x000fe20002704270 */
[----:B------:R-:W-:Y:S01]  /*30f0*/  BSSY B1, `(.L_x_42) ;  /* 0x0000006000017945 */ /* 0x000fe20003800000 */
[----:B------:R-:W-:Y:S01]  /*3100*/  FFMA R61, R61, R90, R58 ;  /* 0x0000005a3d3d7223 */ /* 0x000fe2000000003a */
[----:B------:R-:W-:-:S05]  /*3110*/  @P1 MOV R58, R104 ;  /* 0x00000068003a1202 */ /* 0x000fca0000000f00 */
[----:B------:R3:W-:Y:S05]  /*3120*/  @P1 STG.E desc[UR36][R58.64+0x24], R61 ;  /* 0x0000243d3a001986 */ /* 0x0007ea000c101924 */
[----:B------:R-:W-:Y:S05]  /*3130*/  @!P0 BRA `(.L_x_43) ;  /* 0x0000000000048947 */ /* 0x000fea0003800000 */
[----:B------:R0:W5:Y:S02]  /*3140*/  LDG.E.LTC128B R120, desc[UR36][R20.64+0x20] ;  /* 0x0000202414787981 */ /* 0x000164000c1e1920 */
.L_x_43:
[----:B------:R-:W-:Y:S05]  /*3150*/  BSYNC B1 ;  /* 0x0000000000017941 */ /* 0x000fea0003800000 */
.L_x_42:
[----:B---3-5:R-:W-:Y:S01]  /*3160*/  FMUL R59, R120, R91 ;  /* 0x0000005b783b7220 */ /* 0x028fe20000400000 */
[----:B------:R-:W-:Y:S01]  /*3170*/  ISETP.GT.AND P1, PT, R3, 0x8, P3 ;  /* 0x000000080300780c */ /* 0x000fe20001f24270 */
[----:B------:R-:W-:Y:S02]  /*3180*/  BSSY B1, `(.L_x_44) ;  /* 0x0000005000017945 */ /* 0x000fe40003800000 */
[----:B------:R-:W-:-:S05]  /*3190*/  FFMA R59, R62, R90, R59 ;  /* 0x0000005a3e3b7223 */ /* 0x000fca000000003b */
[----:B------:R3:W-:Y:S05]  /*31a0*/  @P0 STG.E desc[UR36][R56.64+0x20], R59 ;  /* 0x0000203b38000986 */ /* 0x0007ea000c101924 */
[----:B------:R-:W-:Y:S05]  /*31b0*/  @!P1 BRA `(.L_x_45) ;  /* 0x0000000000049947 */ /* 0x000fea0003800000 */
[----:B------:R0:W5:Y:S02]  /*31c0*/  LDG.E.LTC128B R120, desc[UR36][R20.64+0x24] ;  /* 0x0000242414787981 */ /* 0x000164000c1e1920 */
.L_x_45:
[----:B------:R-:W-:Y:S05]  /*31d0*/  BSYNC B1 ;  /* 0x0000000000017941 */ /* 0x000fea0003800000 */
.L_x_44:
[----:B-----5:R-:W-:Y:S01]  /*31e0*/  FMUL R58, R120, R91 ;  /* 0x0000005b783a7220 */ /* 0x020fe20000400000 */
[----:B------:R-:W-:Y:S01]  /*31f0*/  IADD3 R121, P0, R114, 0x80, RZ ;  /* 0x0000008072797810 */ /* 0x000fe20007f1e0ff */
[----:B------:R-:W-:Y:S01]  /*3200*/  BSSY B1, `(.L_x_46) ;  /* 0x000000c000017945 */ /* 0x000fe20003800000 */
[----:B------:R-:W-:Y:S01]  /*3210*/  ISETP.GT.AND P2, PT, R4, 0x10, PT ;  /* 0x000000100400780c */ /* 0x000fe20003f44270 */
[----:B------:R-:W-:Y:S02]  /*3220*/  FFMA R63, R63, R90, R58 ;  /* 0x0000005a3f3f7223 */ /* 0x000fe4000000003a */
[----:B------:R-:W-:Y:S01]  /*3230*/  IMAD.X R115, RZ, RZ, R115, P0 ;  /* 0x000000ffff737224 */ /* 0x000fe200000e0673 */
[----:B------:R-:W-:Y:S02]  /*3240*/  ISETP.GT.AND P0, PT, R3, RZ, P2 ;  /* 0x000000ff0300720c */ /* 0x000fe40001704270 */
[----:B------:R0:W-:Y:S01]  /*3250*/  @P1 STG.E desc[UR36][R56.64+0x24], R63 ;  /* 0x0000243f38001986 */ /* 0x0001e2000c101924 */
[----:B------:R-:W-:Y:S01]  /*3260*/  IMAD R58, R115, R14, RZ ;  /* 0x0000000e733a7224 */ /* 0x000fe200078e02ff */
[----:B------:R-:W-:-:S03]  /*3270*/  P2R R114, PR, RZ, 0x4 ;  /* 0x00000004ff727803 */ /* 0x000fc60000000000 */
[C---:B------:R-:W-:Y:S02]  /*3280*/  IMAD R107, R121.reuse, R15, R58 ;  /* 0x0000000f796b7224 */ /* 0x040fe400078e023a */
[----:B---3--:R-:W-:-:S04]  /*3290*/  IMAD.WIDE.U32 R58, R121, R14, R10 ;  /* 0x0000000e793a7225 */ /* 0x008fc800078e000a */
[----:B------:R-:W-:Y:S05]  /*32a0*/  @!P0 BRA `(.L_x_47) ;  /* 0x0000000000048947 */ /* 0x000fea0003800000 */
[----:B------:R3:W5:Y:S02]  /*32b0*/  LDG.E.LTC128B R120, desc[UR36][R8.64+0x40] ;  /* 0x0000402408787981 */ /* 0x000764000c1e1920 */
.L_x_47:
[----:B------:R-:W-:Y:S05]  /*32c0*/  BSYNC B1 ;  /* 0x0000000000017941 */ /* 0x000fea0003800000 */
.L_x_46:
[----:B-----5:R-:W-:Y:S01]  /*32d0*/  FMUL R15, R120, R91 ;  /* 0x0000005b780f7220 */ /* 0x020fe20000400000 */
[----:B------:R-:W-:Y:S01]  /*32e0*/  IMAD.IADD R59, R107, 0x1, R59 ;  /* 0x000000016b3b7824 */ /* 0x000fe200078e023b */
[----:B------:R-:W-:Y:S01]  /*32f0*/  ISETP.GT.AND P1, PT, R4, 0x11, PT ;  /* 0x000000110400780c */ /* 0x000fe20003f24270 */
[----:B------:R-:W-:-:S04]  /*3300*/  IMAD.WIDE.U32 R60, R121, R14, R108 ;  /* 0x0000000e793c7225 */ /* 0x000fc800078e006c */
[----:B------:R-:W-:Y:S01]  /*3310*/  FFMA R111, R64, R90, R15 ;  /* 0x0000005a406f7223 */ /* 0x000fe2000000000f */
[----:B------:R-:W-:Y:S01]  /*3320*/  BSSY B1, `(.L_x_48) ;  /* 0x0000019000017945 */ /* 0x000fe20003800000 */
[----:B0-----:R-:W-:-:S03]  /*3330*/  IMAD.WIDE.U32 R62, R23, R106, R58 ;  /* 0x0000006a173e7225 */ /* 0x001fc600078e003a */
[----:B------:R0:W-:Y:S01]  /*3340*/  @P0 STG.E desc[UR36][R104.64+0x40], R111 ;  /* 0x0000406f68000986 */ /* 0x0001e2000c101924 */
[----:B------:R-:W-:Y:S01]  /*3350*/  LEA R58, P0, R60, R12, 0x2 ;  /* 0x0000000c3c3a7211 */ /* 0x000fe200078010ff */
[----:B------:R-:W-:Y:S02]  /*3360*/  IMAD.IADD R15, R61, 0x1, R107 ;  /* 0x000000013d0f7824 */ /* 0x000fe400078e026b */
[----:B------:R-:W-:-:S03]  /*3370*/  IMAD.WIDE.U32 R112, R121, R14, R112 ;  /* 0x0000000e79707225 */ /* 0x000fc600078e0070 */
[----:B------:R-:W-:Y:S01]  /*3380*/  LEA.HI.X R59, R60, R13, R15, 0x2, P0 ;  /* 0x0000000d3c3b7211 */ /* 0x000fe200000f140f */
[----:B------:R-:W-:Y:S01]  /*3390*/  IMAD.IADD R15, R123, 0x1, R63 ;  /* 0x000000017b0f7824 */ /* 0x000fe200078e023f */
[----:B------:R-:W-:Y:S01]  /*33a0*/  LEA R14, P0, R62, R12, 0x2 ;  /* 0x0000000c3e0e7211 */ /* 0x000fe200078010ff */
[----:B------:R-:W-:-:S03]  /*33b0*/  IMAD.IADD R107, R107, 0x1, R113 ;  /* 0x000000016b6b7824 */ /* 0x000fc600078e0271 */
[----:B------:R-:W-:Y:S02]  /*33c0*/  LEA.HI.X R15, R62, R13, R15, 0x2, P0 ;  /* 0x0000000d3e0f7211 */ /* 0x000fe400000f140f */
[----:B------:R-:W-:-:S05]  /*33d0*/  IADD3 R110, P0, R110, R112, RZ ;  /* 0x000000706e6e7210 */ /* 0x000fca0007f1e0ff */
[----:B------:R-:W-:Y:S01]  /*33e0*/  IMAD.X R108, R107, 0x1, R109, P0 ;  /* 0x000000016b6c7824 */ /* 0x000fe200000e066d */
[----:B------:R-:W-:-:S05]  /*33f0*/  IADD3 R10, P0, R10, R112, RZ ;  /* 0x000000700a0a7210 */ /* 0x000fca0007f1e0ff */
[----:B------:R-:W-:Y:S02]  /*3400*/  IMAD.X R11, R11, 0x1, R107, P0 ;  /* 0x000000010b0b7824 */ /* 0x000fe400000e066b */
[----:B------:R-:W-:Y:S01]  /*3410*/  IMAD.WIDE.U32 R106, R23, R106, R10 ;  /* 0x0000006a176a7225 */ /* 0x000fe200078e000a */
[----:B------:R-:W-:-:S04]  /*3420*/  LEA R10, P0, R110, R12, 0x2 ;  /* 0x0000000c6e0a7211 */ /* 0x000fc800078010ff */
[----:B------:R-:W-:Y:S02]  /*3430*/  LEA.HI.X R11, R110, R13, R108, 0x2, P0 ;  /* 0x0000000d6e0b7211 */ /* 0x000fe400000f146c */
[----:B------:R-:W-:Y:S02]  /*3440*/  IADD3 R23, R123, R107, RZ ;  /* 0x0000006b7b177210 */ /* 0x000fe40007ffe0ff */
[C---:B------:R-:W-:Y:S02]  /*3450*/  LEA R12, P0, R106.reuse, R12, 0x2 ;  /* 0x0000000c6a0c7211 */ /* 0x040fe400078010ff */
[----:B------:R-:W-:Y:S02]  /*3460*/  P2R R107, PR, RZ, 0x2 ;  /* 0x00000002ff6b7803 */ /* 0x000fe40000000000 */
[----:B------:R-:W-:Y:S02]  /*3470*/  LEA.HI.X R13, R106, R13, R23, 0x2, P0 ;  /* 0x0000000d6a0d7211 */ /* 0x000fe400000f1417 */
[----:B------:R-:W-:-:S13]  /*3480*/  ISETP.GT.AND P0, PT, R3, RZ, P1 ;  /* 0x000000ff0300720c */ /* 0x000fda0000f04270 */
[----:B0-----:R-:W-:Y:S05]  /*3490*/  @!P0 BRA `(.L_x_49) ;  /* 0x0000000000048947 */ /* 0x001fea0003800000 */
[----:B------:R0:W5:Y:S02]  /*34a0*/  LDG.E.LTC128B R120, desc[UR36][R8.64+0x44] ;  /* 0x0000442408787981 */ /* 0x000164000c1e1920 */
.L_x_49:
[----:B------:R-:W-:Y:S05]  /*34b0*/  BSYNC B1 ;  /* 0x0000000000017941 */ /* 0x000fea0003800000 */
.L_x_48:
[----:B-----5:R-:W-:Y:S01]  /*34c0*/  FMUL R60, R120, R91 ;  /* 0x0000005b783c7220 */ /* 0x020fe20000400000 */
[----:B------:R-:W-:Y:S01]  /*34d0*/  @P0 IMAD.MOV.U32 R61, RZ, RZ, R105 ;  /* 0x000000ffff3d0224 */ /* 0x000fe200078e0069 */
[----:B------:R-:W-:Y:S02]  /*34e0*/  BSSY B1, `(.L_x_50) ;  /* 0x0000007000017945 */ /* 0x000fe40003800000 */
[----:B------:R-:W-:Y:S01]  /*34f0*/  FFMA R65, R65, R90, R60 ;  /* 0x0000005a41417223 */ /* 0x000fe2000000003c */
[----:B------:R-:W-:-:S05]  /*3500*/  @P0 IMAD.MOV.U32 R60, RZ, RZ, R104 ;  /* 0x000000ffff3c0224 */ /* 0x000fca00078e0068 */
[----:B------:R0:W-:Y:S01]  /*3510*/  @P0 STG.E desc[UR36][R60.64+0x44], R65 ;  /* 0x000044413c000986 */ /* 0x0001e2000c101924 */
[----:B------:R-:W-:-:S13]  /*3520*/  ISETP.GT.AND P0, PT, R3, 0x8, P2 ;  /* 0x000000080300780c */ /* 0x000fda0001704270 */
[----:B0-----:R-:W-:Y:S05]  /*3530*/  @!P0 BRA `(.L_x_51) ;  /* 0x0000000000048947 */ /* 0x001fea0003800000 */
[----:B------:R0:W5:Y:S02]  /*3540*/  LDG.E.LTC128B R120, desc[UR36][R20.64+0x40] ;  /* 0x0000402414787981 */ /* 0x000164000c1e1920 */
.L_x_51:
[----:B------:R-:W-:Y:S05]  /*3550*/  BSYNC B1 ;  /* 0x0000000000017941 */ /* 0x000fea0003800000 */
.L_x_50:
[----:B-----5:R-:W-:Y:S01]  /*3560*/  FMUL R23, R120, R91 ;  /* 0x0000005b78177220 */ /* 0x020fe20000400000 */
[----:B------:R-:W-:Y:S03]  /*3570*/  BSSY B1, `(.L_x_52) ;  /* 0x0000006000017945 */ /* 0x000fe60003800000 */
[----:B------:R-:W-:-:S05]  /*3580*/  FFMA R23, R66, R90, R23 ;  /* 0x0000005a42177223 */ /* 0x000fca0000000017 */
[----:B------:R0:W-:Y:S01]  /*3590*/  @P0 STG.E desc[UR36][R56.64+0x40], R23 ;  /* 0x0000401738000986 */ /* 0x0001e2000c101924 */
[----:B------:R-:W-:-:S13]  /*35a0*/  ISETP.GT.AND P0, PT, R3, 0x8, P1 ;  /* 0x000000080300780c */ /* 0x000fda0000f04270 */
[----:B0-----:R-:W-:Y:S05]  /*35b0*/  @!P0 BRA `(.L_x_53) ;  /* 0x0000000000048947 */ /* 0x001fea0003800000 */
[----:B------:R0:W5:Y:S02]  /*35c0*/  LDG.E.LTC128B R120, desc[UR36][R20.64+0x44] ;  /* 0x0000442414787981 */ /* 0x000164000c1e1920 */
.L_x_53:
[----:B------:R-:W-:Y:S05]  /*35d0*/  BSYNC B1 ;  /* 0x0000000000017941 */ /* 0x000fea0003800000 */
.L_x_52:
[----:B-----5:R-:W-:Y:S01]  /*35e0*/  FMUL R60, R120, R91 ;  /* 0x0000005b783c7220 */ /* 0x020fe20000400000 */
[----:B------:R-:W-:Y:S01]  /*35f0*/  ISETP.GT.AND P2, PT, R4, 0x18, PT ;  /* 0x000000180400780c */ /* 0x000fe20003f44270 */
[----:B------:R-:W-:Y:S02]  /*3600*/  BSSY B1, `(.L_x_54) ;  /* 0x0000007000017945 */ /* 0x000fe40003800000 */
[----:B------:R-:W-:Y:S01]  /*3610*/  FFMA R67, R67, R90, R60 ;  /* 0x0000005a43437223 */ /* 0x000fe2000000003c */
[----:B------:R-:W-:-:S04]  /*3620*/  P2R R106, PR, RZ, 0x4 ;  /* 0x00000004ff6a7803 */ /* 0x000fc80000000000 */
[----:B------:R0:W-:Y:S01]  /*3630*/  @P0 STG.E desc[UR36][R56.64+0x44], R67 ;  /* 0x0000444338000986 */ /* 0x0001e2000c101924 */
[----:B------:R-:W-:-:S13]  /*3640*/  ISETP.GT.AND P0, PT, R3, RZ, P2 ;  /* 0x000000ff0300720c */ /* 0x000fda0001704270 */
[----:B0-----:R-:W-:Y:S05]  /*3650*/  @!P0 BRA `(.L_x_55) ;  /* 0x0000000000048947 */ /* 0x001fea0003800000 */
[----:B------:R0:W5:Y:S02]  /*3660*/  LDG.E.LTC128B R120, desc[UR36][R8.64+0x60] ;  /* 0x0000602408787981 */ /* 0x000164000c1e1920 */
.L_x_55:
[----:B------:R-:W-:Y:S05]  /*3670*/  BSYNC B1 ;  /* 0x0000000000017941 */ /* 0x000fea0003800000 */
.L_x_54:
[----:B-----5:R-:W-:Y:S01]  /*3680*/  FMUL R23, R120, R91 ;  /* 0x0000005b78177220 */ /* 0x020fe20000400000 */
[----:B------:R-:W-:Y:S01]  /*3690*/  @P0 IMAD.MOV.U32 R60, RZ, RZ, R104 ;  /* 0x000000ffff3c0224 */ /* 0x000fe200078e0068 */
[----:B------:R-:W-:Y:S01]  /*36a0*/  ISETP.GT.AND P1, PT, R4, 0x19, PT ;  /* 0x000000190400780c */ /* 0x000fe20003f24270 */
[----:B------:R-:W-:Y:S02]  /*36b0*/  @P0 IMAD.MOV.U32 R61, RZ, RZ, R105 ;  /* 0x000000ffff3d0224 */ /* 0x000fe400078e0069 */
[----:B------:R-:W-:Y:S01]  /*36c0*/  FFMA R23, R68, R90, R23 ;  /* 0x0000005a44177223 */ /* 0x000fe20000000017 */
[----:B------:R-:W-:Y:S01]  /*36d0*/  BSSY B1, `(.L_x_56) ;  /* 0x0000006000017945 */ /* 0x000fe20003800000 */
[----:B------:R-:W-:-:S03]  /*36e0*/  P2R R108, PR, RZ, 0x2 ;  /* 0x00000002ff6c7803 */ /* 0x000fc60000000000 */
[----:B------:R0:W-:Y:S01]  /*36f0*/  @P0 STG.E desc[UR36][R60.64+0x60], R23 ;  /* 0x000060173c000986 */ /* 0x0001e2000c101924 */
[----:B------:R-:W-:-:S13]  /*3700*/  ISETP.GT.AND P0, PT, R3, RZ, P1 ;  /* 0x000000ff0300720c */ /* 0x000fda0000f04270 */
[----:B0-----:R-:W-:Y:S05]  /*3710*/  @!P0 BRA `(.L_x_57) ;  /* 0x0000000000048947 */ /* 0x001fea0003800000 */
[----:B------:R0:W5:Y:S02]  /*3720*/  LDG.E.LTC128B R120, desc[UR36][R8.64+0x64] ;  /* 0x0000642408787981 */ /* 0x000164000c1e1920 */
.L_x_57:
[----:B------:R-:W-:Y:S05]  /*3730*/  BSYNC B1 ;  /* 0x0000000000017941 */ /* 0x000fea0003800000 */
.L_x_56:
        /* <DEDUP_REMOVED lines=9> */
.L_x_59:
[----:B------:R-:W-:Y:S05]  /*37d0*/  BSYNC B1 ;  /* 0x0000000000017941 */ /* 0x000fea0003800000 */
.L_x_58:
[----:B-----5:R-:W-:Y:S01]  /*37e0*/  FMUL R23, R120, R91 ;  /* 0x0000005b78177220 */ /* 0x020fe20000400000 */
[----:B------:R-:W-:Y:S03]  /*37f0*/  BSSY B1, `(.L_x_60) ;  /* 0x0000006000017945 */ /* 0x000fe60003800000 */
[----:B------:R-:W-:-:S05]  /*3800*/  FFMA R23, R70, R90, R23 ;  /* 0x0000005a46177223 */ /* 0x000fca0000000017 */
[----:B------:R0:W-:Y:S01]  /*3810*/  @P0 STG.E desc[UR36][R56.64+0x60], R23 ;  /* 0x0000601738000986 */ /* 0x0001e2000c101924 */
[----:B------:R-:W-:-:S13]  /*3820*/  ISETP.GT.AND P0, PT, R3, 0x8, P1 ;  /* 0x000000080300780c */ /* 0x000fda0000f04270 */
[----:B0-----:R-:W-:Y:S05]  /*3830*/  @!P0 BRA `(.L_x_61) ;  /* 0x0000000000048947 */ /* 0x001fea0003800000 */
[----:B------:R0:W5:Y:S02]  /*3840*/  LDG.E.LTC128B R120, desc[UR36][R20.64+0x64] ;  /* 0x0000642414787981 */ /* 0x000164000c1e1920 */
.L_x_61:
[----:B------:R-:W-:Y:S05]  /*3850*/  BSYNC B1 ;  /* 0x0000000000017941 */ /* 0x000fea0003800000 */
.L_x_60:
        /* <DEDUP_REMOVED lines=9> */
.L_x_63:
[----:B------:R-:W-:Y:S05]  /*38f0*/  BSYNC B1 ;  /* 0x0000000000017941 */ /* 0x000fea0003800000 */
.L_x_62:
        /* <DEDUP_REMOVED lines=11> */
.L_x_65:
[----:B------:R-:W-:Y:S05]  /*39b0*/  BSYNC B1 ;  /* 0x0000000000017941 */ /* 0x000fea0003800000 */
.L_x_64:
[----:B-----5:R-:W-:Y:S01]  /*39c0*/  FMUL R60, R120, R91 ;  /* 0x0000005b783c7220 */ /* 0x020fe20000400000 */
[----:B------:R-:W-:Y:S01]  /*39d0*/  @P0 IMAD.MOV.U32 R61, RZ, RZ, R105 ;  /* 0x000000ffff3d0224 */ /* 0x000fe200078e0069 */
[----:B------:R-:W-:Y:S02]  /*39e0*/  BSSY B1, `(.L_x_66) ;  /* 0x0000007000017945 */ /* 0x000fe40003800000 */
[----:B------:R-:W-:Y:S01]  /*39f0*/  FFMA R73, R73, R90, R60 ;  /* 0x0000005a49497223 */ /* 0x000fe2000000003c */
[----:B------:R-:W-:-:S05]  /*3a00*/  @P0 MOV R60, R104 ;  /* 0x00000068003c0202 */ /* 0x000fca0000000f00 */
[----:B------:R0:W-:Y:S01]  /*3a10*/  @P0 STG.E desc[UR36][R60.64+0x84], R73 ;  /* 0x000084493c000986 */ /* 0x0001e2000c101924 */
[----:B------:R-:W-:-:S13]  /*3a20*/  ISETP.GT.AND P0, PT, R3, 0x8, P2 ;  /* 0x000000080300780c */ /* 0x000fda0001704270 */
[----:B0-----:R-:W-:Y:S05]  /*3a30*/  @!P0 BRA `(.L_x_67) ;  /* 0x0000000000048947 */ /* 0x001fea0003800000 */
[----:B------:R0:W5:Y:S02]  /*3a40*/  LDG.E.LTC128B R120, desc[UR36][R20.64+0x80] ;  /* 0x0000802414787981 */ /* 0x000164000c1e1920 */
.L_x_67:
[----:B------:R-:W-:Y:S05]  /*3a50*/  BSYNC B1 ;  /* 0x0000000000017941 */ /* 0x000fea0003800000 */
.L_x_66:
[----:B-----5:R-:W-:Y:S01]  /*3a60*/  FMUL R23, R120, R91 ;  /* 0x0000005b78177220 */ /* 0x020fe20000400000 */
[----:B------:R-:W-:Y:S03]  /*3a70*/  BSSY B1, `(.L_x_68) ;  /* 0x0000006000017945 */ /* 0x000fe60003800000 */
[----:B------:R-:W-:-:S05]  /*3a80*/  FFMA R23, R74, R90, R23 ;  /* 0x0000005a4a177223 */ /* 0x000fca0000000017 */
[----:B------:R0:W-:Y:S01]  /*3a90*/  @P0 STG.E desc[UR36][R56.64+0x80], R23 ;  /* 0x0000801738000986 */ /* 0x0001e2000c101924 */
[----:B------:R-:W-:-:S13]  /*3aa0*/  ISETP.GT.AND P0, PT, R3, 0x8, P1 ;  /* 0x000000080300780c */ /* 0x000fda0000f04270 */
[----:B0-----:R-:W-:Y:S05]  /*3ab0*/  @!P0 BRA `(.L_x_69) ;  /* 0x0000000000048947 */ /* 0x001fea0003800000 */
[----:B------:R0:W5:Y:S02]  /*3ac0*/  LDG.E.LTC128B R120, desc[UR36][R20.64+0x84] ;  /* 0x0000842414787981 */ /* 0x000164000c1e1920 */
.L_x_69:
[----:B------:R-:W-:Y:S05]  /*3ad0*/  BSYNC B1 ;  /* 0x0000000000017941 */ /* 0x000fea0003800000 */
.L_x_68:
        /* <DEDUP_REMOVED lines=9> */
.L_x_71:
[----:B------:R-:W-:Y:S05]  /*3b70*/  BSYNC B1 ;  /* 0x0000000000017941 */ /* 0x000fea0003800000 */
.L_x_70:
[----:B-----5:R-:W-:Y:S01]  /*3b80*/  FMUL R23, R120, R91 ;  /* 0x0000005b78177220 */ /* 0x020fe20000400000 */
[----:B------:R-:W-:Y:S01]  /*3b90*/  @P0 IMAD.MOV.U32 R60, RZ, RZ, R104 ;  /* 0x000000ffff3c0224 */ /* 0x000fe200078e0068 */
[----:B------:R-:W-:Y:S01]  /*3ba0*/  ISETP.GT.AND P5, PT, R4, 0x29, PT ;  /* 0x000000290400780c */ /* 0x000fe20003fa4270 */
[----:B------:R-:W-:Y:S02]  /*3bb0*/  @P0 IMAD.MOV.U32 R61, RZ, RZ, R105 ;  /* 0x000000ffff3d0224 */ /* 0x000fe400078e0069 */
[----:B------:R-:W-:Y:S01]  /*3bc0*/  FFMA R23, R76, R90, R23 ;  /* 0x0000005a4c177223 */ /* 0x000fe20000000017 */
[----:B------:R-:W-:Y:S04]  /*3bd0*/  BSSY B1, `(.L_x_72) ;  /* 0x0000006000017945 */ /* 0x000fe80003800000 */
[----:B------:R1:W-:Y:S01]  /*3be0*/  @P0 STG.E desc[UR36][R60.64+0xa0], R23 ;  /* 0x0000a0173c000986 */ /* 0x0003e2000c101924 */
[----:B------:R-:W-:-:S02]  /*3bf0*/  ISETP.GT.AND P0, PT, R3, RZ, P5 ;  /* 0x000000ff0300720c */ /* 0x000fc40002f04270 */
[----:B-1----:R-:W-:-:S11]  /*3c00*/  P2R R23, PR, RZ, 0x20 ;  /* 0x00000020ff177803 */ /* 0x002fd60000000000 */
[----:B------:R-:W-:Y:S05]  /*3c10*/  @!P0 BRA `(.L_x_73) ;  /* 0x0000000000048947 */ /* 0x000fea0003800000 */
[----:B------:R1:W5:Y:S02]  /*3c20*/  LDG.E.LTC128B R120, desc[UR36][R8.64+0xa4] ;  /* 0x0000a42408787981 */ /* 0x000364000c1e1920 */
.L_x_73:
[----:B------:R-:W-:Y:S05]  /*3c30*/  BSYNC B1 ;  /* 0x0000000000017941 */ /* 0x000fea0003800000 */
.L_x_72:
        /* <DEDUP_REMOVED lines=9> */
.L_x_75:
[----:B------:R-:W-:Y:S05]  /*3cd0*/  BSYNC B1 ;  /* 0x0000000000017941 */ /* 0x000fea0003800000 */
.L_x_74:
[----:B-----5:R-:W-:Y:S01]  /*3ce0*/  FMUL R23, R120, R91 ;  /* 0x0000005b78177220 */ /* 0x020fe20000400000 */
[----:B------:R-:W-:Y:S03]  /*3cf0*/  BSSY B1, `(.L_x_76) ;  /* 0x0000006000017945 */ /* 0x000fe60003800000 */
[----:B------:R-:W-:-:S05]  /*3d00*/  FFMA R23, R78, R90, R23 ;  /* 0x0000005a4e177223 */ /* 0x000fca0000000017 */
[----:B------:R0:W-:Y:S01]  /*3d10*/  @P0 STG.E desc[UR36][R56.64+0xa0], R23 ;  /* 0x0000a01738000986 */ /* 0x0001e2000c101924 */
[----:B------:R-:W-:-:S13]  /*3d20*/  ISETP.GT.AND P0, PT, R3, 0x8, P5 ;  /* 0x000000080300780c */ /* 0x000fda0002f04270 */
[----:B0-----:R-:W-:Y:S05]  /*3d30*/  @!P0 BRA `(.L_x_77) ;  /* 0x0000000000048947 */ /* 0x001fea0003800000 */
[----:B------:R0:W5:Y:S02]  /*3d40*/  LDG.E.LTC128B R120, desc[UR36][R20.64+0xa4] ;  /* 0x0000a42414787981 */ /* 0x000164000c1e1920 */
.L_x_77:
[----:B------:R-:W-:Y:S05]  /*3d50*/  BSYNC B1 ;  /* 0x0000000000017941 */ /* 0x000fea0003800000 */
.L_x_76:
[----:B-----5:R-:W-:Y:S01]  /*3d60*/  FMUL R60, R120, R91 ;  /* 0x0000005b783c7220 */ /* 0x020fe20000400000 */
[----:B------:R-:W-:Y:S01]  /*3d70*/  ISETP.GT.AND P3, PT, R4, 0x30, PT ;  /* 0x000000300400780c */ /* 0x000fe20003f64270 */
[----:B------:R-:W-:Y:S02]  /*3d80*/  BSSY B1, `(.L_x_78) ;  /* 0x0000006000017945 */ /* 0x000fe40003800000 */
[----:B------:R-:W-:-:S05]  /*3d90*/  FFMA R79, R79, R90, R60 ;  /* 0x0000005a4f4f7223 */ /* 0x000fca000000003c */
[----:B------:R0:W-:Y:S01]  /*3da0*/  @P0 STG.E desc[UR36][R56.64+0xa4], R79 ;  /* 0x0000a44f38000986 */ /* 0x0001e2000c101924 */
[----:B------:R-:W-:-:S13]  /*3db0*/  ISETP.GT.AND P0, PT, R3, RZ, P3 ;  /* 0x000000ff0300720c */ /* 0x000fda0001f04270 */
[----:B0-----:R-:W-:Y:S05]  /*3dc0*/  @!P0 BRA `(.L_x_79) ;  /* 0x0000000000048947 */ /* 0x001fea0003800000 */
[----:B------:R0:W5:Y:S02]  /*3dd0*/  LDG.E.LTC128B R120, desc[UR36][R8.64+0xc0] ;  /* 0x0000c02408787981 */ /* 0x000164000c1e1920 */
.L_x_79:
[----:B------:R-:W-:Y:S05]  /*3de0*/  BSYNC B1 ;  /* 0x0000000000017941 */ /* 0x000fea0003800000 */
.L_x_78:
[----:B-----5:R-:W-:Y:S01]  /*3df0*/  FMUL R23, R120, R91 ;  /* 0x0000005b78177220 */ /* 0x020fe20000400000 */
[----:B------:R-:W-:Y:S01]  /*3e00*/  @P0 IMAD.MOV.U32 R60, RZ, RZ, R104 ;  /* 0x000000ffff3c0224 */ /* 0x000fe200078e0068 */
[----:B------:R-:W-:Y:S01]  /*3e10*/  ISETP.GT.AND P2, PT, R4, 0x31, PT ;  /* 0x000000310400780c */ /* 0x000fe20003f44270 */
[----:B------:R-:W-:Y:S02]  /*3e20*/  @P0 IMAD.MOV.U32 R61, RZ, RZ, R105 ;  /* 0x000000ffff3d0224 */ /* 0x000fe400078e0069 */
[----:B------:R-:W-:Y:S01]  /*3e30*/  FFMA R23, R80, R90, R23 ;  /* 0x0000005a50177223 */ /* 0x000fe20000000017 */
[----:B------:R-:W-:Y:S04]  /*3e40*/  BSSY B1, `(.L_x_80) ;  /* 0x0000005000017945 */ /* 0x000fe80003800000 */
[----:B------:R0:W-:Y:S01]  /*3e50*/  @P0 STG.E desc[UR36][R60.64+0xc0], R23 ;  /* 0x0000c0173c000986 */ /* 0x0001e2000c101924 */
[----:B------:R-:W-:-:S13]  /*3e60*/  ISETP.GT.AND P0, PT, R3, RZ, P2 ;  /* 0x000000ff0300720c */ /* 0x000fda0001704270 */
[----:B0-----:R-:W-:Y:S05]  /*3e70*/  @!P0 BRA `(.L_x_81) ;  /* 0x0000000000048947 */ /* 0x001fea0003800000 */
[----:B------:R0:W5:Y:S02]  /*3e80*/  LDG.E.LTC128B R120, desc[UR36][R8.64+0xc4] ;  /* 0x0000c42408787981 */ /* 0x000164000c1e1920 */
.L_x_81:
[----:B------:R-:W-:Y:S05]  /*3e90*/  BSYNC B1 ;  /* 0x0000000000017941 */ /* 0x000fea0003800000 */
.L_x_80:
[----:B-----5:R-:W-:Y:S01]  /*3ea0*/  FMUL R60, R120, R91 ;  /* 0x0000005b783c7220 */ /* 0x020fe20000400000 */
[----:B------:R-:W-:Y:S01]  /*3eb0*/  @P0 MOV R61, R105 ;  /* 0x00000069003d0202 */ /* 0x000fe20000000f00 */
[----:B------:R-:W-:Y:S02]  /*3ec0*/  BSSY B1, `(.L_x_82) ;  /* 0x0000007000017945 */ /* 0x000fe40003800000 */
[----:B------:R-:W-:Y:S01]  /*3ed0*/  FFMA R81, R81, R90, R60 ;  /* 0x0000005a51517223 */ /* 0x000fe2000000003c */
[----:B------:R-:W-:-:S05]  /*3ee0*/  @P0 IMAD.MOV.U32 R60, RZ, RZ, R104 ;  /* 0x000000ffff3c0224 */ /* 0x000fca00078e0068 */
[----:B------:R0:W-:Y:S01]  /*3ef0*/  @P0 STG.E desc[UR36][R60.64+0xc4], R81 ;  /* 0x0000c4513c000986 */ /* 0x0001e2000c101924 */
[----:B------:R-:W-:-:S13]  /*3f00*/  ISETP.GT.AND P0, PT, R3, 0x8, P3 ;  /* 0x000000080300780c */ /* 0x000fda0001f04270 */
[----:B0-----:R-:W-:Y:S05]  /*3f10*/  @!P0 BRA `(.L_x_83) ;  /* 0x0000000000048947 */ /* 0x001fea0003800000 */
[----:B------:R0:W5:Y:S02]  /*3f20*/  LDG.E.LTC128B R120, desc[UR36][R20.64+0xc0] ;  /* 0x0000c02414787981 */ /* 0x000164000c1e1920 */
.L_x_83:
[----:B------:R-:W-:Y:S05]  /*3f30*/  BSYNC B1 ;  /* 0x0000000000017941 */ /* 0x000fea0003800000 */
.L_x_82:
[----:B-----5:R-:W-:Y:S01]  /*3f40*/  FMUL R23, R120, R91 ;  /* 0x0000005b78177220 */ /* 0x020fe20000400000 */
[----:B------:R-:W-:Y:S03]  /*3f50*/  BSSY B1, `(.L_x_84) ;  /* 0x0000006000017945 */ /* 0x000fe60003800000 */
[----:B------:R-:W-:-:S05]  /*3f60*/  FFMA R23, R82, R90, R23 ;  /* 0x0000005a52177223 */ /* 0x000fca0000000017 */
[----:B------:R0:W-:Y:S01]  /*3f70*/  @P0 STG.E desc[UR36][R56.64+0xc0], R23 ;  /* 0x0000c01738000986 */ /* 0x0001e2000c101924 */
[----:B------:R-:W-:-:S13]  /*3f80*/  ISETP.GT.AND P0, PT, R3, 0x8, P2 ;  /* 0x000000080300780c */ /* 0x000fda0001704270 */
[----:B0-----:R-:W-:Y:S05]  /*3f90*/  @!P0 BRA `(.L_x_85) ;  /* 0x0000000000048947 */ /* 0x001fea0003800000 */
[----:B------:R0:W5:Y:S02]  /*3fa0*/  LDG.E.LTC128B R120, desc[UR36][R20.64+0xc4] ;  /* 0x0000c42414787981 */ /* 0x000164000c1e1920 */
.L_x_85:
[----:B------:R-:W-:Y:S05]  /*3fb0*/  BSYNC B1 ;  /* 0x0000000000017941 */ /* 0x000fea0003800000 */
.L_x_84:
        /* <DEDUP_REMOVED lines=8> */
.L_x_87:
[----:B------:R-:W-:Y:S05]  /*4040*/  BSYNC B1 ;  /* 0x0000000000017941 */ /* 0x000fea0003800000 */
.L_x_86:
[----:B-----5:R-:W-:Y:S01]  /*4050*/  FMUL R23, R120, R91 ;  /* 0x0000005b78177220 */ /* 0x020fe20000400000 */
[----:B------:R-:W-:Y:S01]  /*4060*/  @P0 IMAD.MOV.U32 R66, RZ, RZ, R104 ;  /* 0x000000ffff420224 */ /* 0x000fe200078e0068 */
[----:B------:R-:W-:Y:S01]  /*4070*/  BSSY B1, `(.L_x_88) ;  /* 0x000000e000017945 */ /* 0x000fe20003800000 */
[----:B------:R-:W-:Y:S02]  /*4080*/  @P0 IMAD.MOV.U32 R67, RZ, RZ, R105 ;  /* 0x000000ffff430224 */ /* 0x000fe400078e0069 */
[----:B------:R-:W-:-:S05]  /*4090*/  FFMA R23, R84, R90, R23 ;  /* 0x0000005a54177223 */ /* 0x000fca0000000017 */
[----:B------:R0:W-:Y:S01]  /*40a0*/  @P0 STG.E desc[UR36][R66.64+0xe0], R23 ;  /* 0x0000e01742000986 */ /* 0x0001e2000c101924 */
[----:B------:R-:W-:-:S05]  /*40b0*/  IADD3 R62, P0, R103, R56, RZ ;  /* 0x00000038673e7210 */ /* 0x000fca0007f1e0ff */
[----:B------:R-:W-:Y:S01]  /*40c0*/  IMAD.X R63, R5, 0x1, R57, P0 ;  /* 0x00000001053f7824 */ /* 0x000fe200000e0639 */
[----:B------:R-:W-:-:S05]  /*40d0*/  IADD3 R64, P0, R103, R56, RZ ;  /* 0x0000003867407210 */ /* 0x000fca0007f1e0ff */
[----:B------:R-:W-:Y:S01]  /*40e0*/  IMAD.X R65, R5, 0x1, R57, P0 ;  /* 0x0000000105417824 */ /* 0x000fe200000e0639 */
[----:B------:R-:W-:-:S05]  /*40f0*/  IADD3 R60, P0, R103, R104, RZ ;  /* 0x00000068673c7210 */ /* 0x000fca0007f1e0ff */
[----:B------:R-:W-:Y:S01]  /*4100*/  IMAD.X R61, R5, 0x1, R105, P0 ;  /* 0x00000001053d7824 */ /* 0x000fe200000e0669 */
[----:B------:R-:W-:-:S04]  /*4110*/  ISETP.GT.AND P0, PT, R4, 0x39, PT ;  /* 0x000000390400780c */ /* 0x000fc80003f04270 */
[----:B------:R-:W-:-:S13]  /*4120*/  ISETP.GT.AND P4, PT, R3, RZ, P0 ;  /* 0x000000ff0300720c */ /* 0x000fda0000784270 */
[----:B0-----:R-:W-:Y:S05]  /*4130*/  @!P4 BRA `(.L_x_89) ;  /* 0x000000000004c947 */ /* 0x001fea0003800000 */
[----:B------:R0:W5:Y:S02]  /*4140*/  LDG.E.LTC128B R120, desc[UR36][R8.64+0xe4] ;  /* 0x0000e42408787981 */ /* 0x000164000c1e1920 */
.L_x_89:
[----:B------:R-:W-:Y:S05]  /*4150*/  BSYNC B1 ;  /* 0x0000000000017941 */ /* 0x000fea0003800000 */
.L_x_88:
[----:B-----5:R-:W-:Y:S01]  /*4160*/  FMUL R4, R120, R91 ;  /* 0x0000005b78047220 */ /* 0x020fe20000400000 */
[----:B------:R-:W-:Y:S03]  /*4170*/  BSSY B1, `(.L_x_90) ;  /* 0x0000006000017945 */ /* 0x000fe60003800000 */
[----:B------:R-:W-:-:S05]  /*4180*/  FFMA R85, R85, R90, R4 ;  /* 0x0000005a55557223 */ /* 0x000fca0000000004 */
[----:B------:R0:W-:Y:S01]  /*4190*/  @P4 STG.E desc[UR36][R104.64+0xe4], R85 ;  /* 0x0000e45568004986 */ /* 0x0001e2000c101924 */
[----:B------:R-:W-:-:S13]  /*41a0*/  ISETP.GT.AND P4, PT, R3, 0x8, P1 ;  /* 0x000000080300780c */ /* 0x000fda0000f84270 */
[----:B0-----:R-:W-:Y:S05]  /*41b0*/  @!P4 BRA `(.L_x_91) ;  /* 0x000000000004c947 */ /* 0x001fea0003800000 */
[----:B------:R0:W5:Y:S02]  /*41c0*/  LDG.E.LTC128B R120, desc[UR36][R20.64+0xe0] ;  /* 0x0000e02414787981 */ /* 0x000164000c1e1920 */
.L_x_91:
[----:B------:R-:W-:Y:S05]  /*41d0*/  BSYNC B1 ;  /* 0x0000000000017941 */ /* 0x000fea0003800000 */
.L_x_90:
[----:B-----5:R-:W-:Y:S01]  /*41e0*/  FMUL R5, R120, R91 ;  /* 0x0000005b78057220 */ /* 0x020fe20000400000 */
[----:B------:R-:W-:Y:S03]  /*41f0*/  BSSY B1, `(.L_x_92) ;  /* 0x0000006000017945 */ /* 0x000fe60003800000 */
[----:B------:R-:W-:-:S05]  /*4200*/  FFMA R5, R86, R90, R5 ;  /* 0x0000005a56057223 */ /* 0x000fca0000000005 */
[----:B------:R0:W-:Y:S01]  /*4210*/  @P4 STG.E desc[UR36][R56.64+0xe0], R5 ;  /* 0x0000e00538004986 */ /* 0x0001e2000c101924 */
[----:B------:R-:W-:-:S13]  /*4220*/  ISETP.GT.AND P4, PT, R3, 0x8, P0 ;  /* 0x000000080300780c */ /* 0x000fda0000784270 */
[----:B0-----:R-:W-:Y:S05]  /*4230*/  @!P4 BRA `(.L_x_93) ;  /* 0x000000000004c947 */ /* 0x001fea0003800000 */
[----:B------:R0:W5:Y:S02]  /*4240*/  LDG.E.LTC128B R120, desc[UR36][R20.64+0xe4] ;  /* 0x0000e42414787981 */ /* 0x000164000c1e1920 */
.L_x_93:
[----:B------:R-:W-:Y:S05]  /*4250*/  BSYNC B1 ;  /* 0x0000000000017941 */ /* 0x000fea0003800000 */
.L_x_92:
[----:B-----5:R-:W-:-:S04]  /*4260*/  FMUL R4, R120, R91 ;  /* 0x0000005b78047220 */ /* 0x020fc80000400000 */
[----:B------:R-:W-:-:S05]  /*4270*/  FFMA R87, R87, R90, R4 ;  /* 0x0000005a57577223 */ /* 0x000fca0000000004 */
[----:B------:R0:W-:Y:S01]  /*4280*/  @P4 STG.E desc[UR36][R56.64+0xe4], R87 ;  /* 0x0000e45738004986 */ /* 0x0001e2000c101924 */
[----:B------:R-:W-:-:S13]  /*4290*/  ISETP.GT.AND P4, PT, R3, 0x80, P6 ;  /* 0x000000800300780c */ /* 0x000fda0003784270 */
[----:B------:R-:W2:Y:S01]  /*42a0*/  @P4 LDG.E.LTC128B R120, desc[UR36][R58.64] ;  /* 0x000000243a784981 */ /* 0x000ea2000c1e1920 */
[----:B------:R-:W-:Y:S01]  /*42b0*/  BSSY B1, `(.L_x_94) ;  /* 0x0000008000017945 */ /* 0x000fe20003800000 */
[----:B--2---:R-:W-:-:S04]  /*42c0*/  FMUL R5, R120, R91 ;  /* 0x0000005b78057220 */ /* 0x004fc80000400000 */
[----:B------:R-:W-:-:S05]  /*42d0*/  FFMA R5, R24, R90, R5 ;  /* 0x0000005a18057223 */ /* 0x000fca0000000005 */
[----:B------:R0:W-:Y:S01]  /*42e0*/  @P4 STG.E desc[UR36][R60.64], R5 ;  /* 0x000000053c004986 */ /* 0x0001e2000c101924 */
[----:B------:R-:W-:-:S04]  /*42f0*/  ISETP.NE.AND P4, PT, R119, RZ, PT ;  /* 0x000000ff7700720c */ /* 0x000fc80003f85270 */
[----:B------:R-:W-:-:S13]  /*4300*/  ISETP.GT.AND P4, PT, R3, 0x80, P4 ;  /* 0x000000800300780c */ /* 0x000fda0002784270 */
[----:B0-----:R-:W-:Y:S05]  /*4310*/  @!P4 BRA `(.L_x_95) ;  /* 0x000000000004c947 */ /* 0x001fea0003800000 */
[----:B------:R0:W5:Y:S02]  /*4320*/  LDG.E.LTC128B R120, desc[UR36][R14.64+0x4] ;  /* 0x000004240e787981 */ /* 0x000164000c1e1920 */
.L_x_95:
[----:B------:R-:W-:Y:S05]  /*4330*/  BSYNC B1 ;  /* 0x0000000000017941 */ /* 0x000fea0003800000 */
.L_x_94:
[----:B-----5:R-:W-:Y:S01]  /*4340*/  FMUL R4, R120, R91 ;  /* 0x0000005b78047220 */ /* 0x020fe20000400000 */
[----:B------:R-:W-:Y:S01]  /*4350*/  @P4 IMAD.MOV.U32 R5, RZ, RZ, R61 ;  /* 0x000000ffff054224 */ /* 0x000fe200078e003d */
[----:B------:R-:W-:Y:S01]  /*4360*/  ISETP.GT.AND P6, PT, R3, 0x88, P6 ;  /* 0x000000880300780c */ /* 0x000fe200037c4270 */
[----:B------:R-:W-:Y:S01]  /*4370*/  BSSY B1, `(.L_x_96) ;  /* 0x0000006000017945 */ /* 0x000fe20003800000 */
[----:B------:R-:W-:Y:S01]  /*4380*/  FFMA R25, R25, R90, R4 ;  /* 0x0000005a19197223 */ /* 0x000fe20000000004 */
[----:B------:R-:W-:-:S05]  /*4390*/  @P4 IMAD.MOV.U32 R4, RZ, RZ, R60 ;  /* 0x000000ffff044224 */ /* 0x000fca00078e003c */
[----:B------:R2:W-:Y:S05]  /*43a0*/  @P4 STG.E desc[UR36][R4.64+0x4], R25 ;  /* 0x0000041904004986 */ /* 0x0005ea000c101924 */
[----:B------:R-:W-:Y:S05]  /*43b0*/  @!P6 BRA `(.L_x_97) ;  /* 0x000000000004e947 */ /* 0x000fea0003800000 */
[----:B------:R0:W5:Y:S02]  /*43c0*/  LDG.E.LTC128B R120, desc[UR36][R10.64] ;  /* 0x000000240a787981 */ /* 0x000164000c1e1920 */
.L_x_97:
[----:B------:R-:W-:Y:S05]  /*43d0*/  BSYNC B1 ;  /* 0x0000000000017941 */ /* 0x000fea0003800000 */
.L_x_96:
[----:B--2--5:R-:W-:Y:S01]  /*43e0*/  FMUL R5, R120, R91 ;  /* 0x0000005b78057220 */ /* 0x024fe20000400000 */
[----:B------:R-:W-:Y:S01]  /*43f0*/  ISETP.NE.AND P4, PT, R119, RZ, PT ;  /* 0x000000ff7700720c */ /* 0x000fe20003f85270 */
[----:B------:R-:W-:Y:S02]  /*4400*/  BSSY B1, `(.L_x_98) ;  /* 0x0000006000017945 */ /* 0x000fe40003800000 */
[----:B------:R-:W-:Y:S01]  /*4410*/  FFMA R5, R26, R90, R5 ;  /* 0x0000005a1a057223 */ /* 0x000fe20000000005 */
[----:B------:R-:W-:-:S04]  /*4420*/  ISETP.GT.AND P4, PT, R3, 0x88, P4 ;  /* 0x000000880300780c */ /* 0x000fc80002784270 */
[----:B------:R2:W-:Y:S09]  /*4430*/  @P6 STG.E desc[UR36][R62.64], R5 ;  /* 0x000000053e006986 */ /* 0x0005f2000c101924 */
[----:B------:R-:W-:Y:S05]  /*4440*/  @!P4 BRA `(.L_x_99) ;  /* 0x000000000004c947 */ /* 0x000fea0003800000 */
[----:B------:R0:W5:Y:S02]  /*4450*/  LDG.E.LTC128B R120, desc[UR36][R12.64+0x4] ;  /* 0x000004240c787981 */ /* 0x000164000c1e1920 */
.L_x_99:
[----:B------:R-:W-:Y:S05]  /*4460*/  BSYNC B1 ;  /* 0x0000000000017941 */ /* 0x000fea0003800000 */
.L_x_98:
[----:B-----5:R-:W-:Y:S01]  /*4470*/  FMUL R4, R120, R91 ;  /* 0x0000005b78047220 */ /* 0x020fe20000400000 */
[----:B------:R-:W-:Y:S01]  /*4480*/  ISETP.NE.AND P6, PT, R116, RZ, PT ;  /* 0x000000ff7400720c */ /* 0x000fe20003fc5270 */
[----:B------:R-:W-:Y:S02]  /*4490*/  BSSY B1, `(.L_x_100) ;  /* 0x0000006000017945 */ /* 0x000fe40003800000 */
[----:B------:R-:W-:-:S05]  /*44a0*/  FFMA R27, R27, R90, R4 ;  /* 0x0000005a1b1b7223 */ /* 0x000fca0000000004 */
[----:B------:R0:W-:Y:S01]  /*44b0*/  @P4 STG.E desc[UR36][R64.64+0x4], R27 ;  /* 0x0000041b40004986 */ /* 0x0001e2000c101924 */
[----:B------:R-:W-:-:S13]  /*44c0*/  ISETP.GT.AND P4, PT, R3, 0x80, P6 ;  /* 0x000000800300780c */ /* 0x000fda0003784270 */
[----:B0-----:R-:W-:Y:S05]  /*44d0*/  @!P4 BRA `(.L_x_101) ;  /* 0x000000000004c947 */ /* 0x001fea0003800000 */
[----:B------:R0:W5:Y:S02]  /*44e0*/  LDG.E.LTC128B R120, desc[UR36][R14.64+0x20] ;  /* 0x000020240e787981 */ /* 0x000164000c1e1920 */
.L_x_101:
[----:B------:R-:W-:Y:S05]  /*44f0*/  BSYNC B1 ;  /* 0x0000000000017941 */ /* 0x000fea0003800000 */
.L_x_100:
[----:B--2--5:R-:W-:Y:S01]  /*4500*/  FMUL R5, R120, R91 ;  /* 0x0000005b78057220 */ /* 0x024fe20000400000 */
[----:B------:R-:W-:Y:S01]  /*4510*/  @P4 IMAD.MOV.U32 R4, RZ, RZ, R60 ;  /* 0x000000ffff044224 */ /* 0x000fe200078e003c */
[----:B------:R-:W-:Y:S01]  /*4520*/  ISETP.NE.AND P6, PT, R117, RZ, PT ;  /* 0x000000ff7500720c */ /* 0x000fe20003fc5270 */
[----:B------:R-:W-:Y:S01]  /*4530*/  BSSY B1, `(.L_x_102) ;  /* 0x0000007000017945 */ /* 0x000fe20003800000 */
[----:B-1-34-:R-:W-:Y:S01]  /*4540*/  FFMA R9, R28, R90, R5 ;  /* 0x0000005a1c097223 */ /* 0x01afe20000000005 */
[----:B------:R-:W-:-:S05]  /*4550*/  @P4 MOV R5, R61 ;  /* 0x0000003d00054202 */ /* 0x000fca0000000f00 */
[----:B------:R1:W-:Y:S01]  /*4560*/  @P4 STG.E desc[UR36][R4.64+0x20], R9 ;  /* 0x0000200904004986 */ /* 0x0003e2000c101924 */
[----:B------:R-:W-:-:S13]  /*4570*/  ISETP.GT.AND P4, PT, R3, 0x80, P6 ;  /* 0x000000800300780c */ /* 0x000fda0003784270 */
[----:B-1----:R-:W-:Y:S05]  /*4580*/  @!P4 BRA `(.L_x_103) ;  /* 0x000000000004c947 */ /* 0x002fea0003800000 */
[----:B------:R1:W5:Y:S02]  /*4590*/  LDG.E.LTC128B R120, desc[UR36][R14.64+0x24] ;  /* 0x000024240e787981 */ /* 0x000364000c1e1920 */
.L_x_103:
[----:B------:R-:W-:Y:S05]  /*45a0*/  BSYNC B1 ;  /* 0x0000000000017941 */ /* 0x000fea0003800000 */
.L_x_102:
[----:B-----5:R-:W-:Y:S01]  /*45b0*/  FMUL R4, R120, R91 ;  /* 0x0000005b78047220 */ /* 0x020fe20000400000 */
[----:B------:R-:W-:Y:S01]  /*45c0*/  @P4 IMAD.MOV.U32 R5, RZ, RZ, R61 ;  /* 0x000000ffff054224 */ /* 0x000fe200078e003d */
[----:B------:R-:W-:Y:S02]  /*45d0*/  BSSY B1, `(.L_x_104) ;  /* 0x0000008000017945 */ /* 0x000fe40003800000 */
[----:B------:R-:W-:Y:S01]  /*45e0*/  FFMA R29, R29, R90, R4 ;  /* 0x0000005a1d1d7223 */ /* 0x000fe20000000004 */
[----:B------:R-:W-:-:S05]  /*45f0*/  @P4 IMAD.MOV.U32 R4, RZ, RZ, R60 ;  /* 0x000000ffff044224 */ /* 0x000fca00078e003c */
[----:B------:R2:W-:Y:S01]  /*4600*/  @P4 STG.E desc[UR36][R4.64+0x24], R29 ;  /* 0x0000241d04004986 */ /* 0x0005e2000c101924 */
[----:B------:R-:W-:-:S04]  /*4610*/  ISETP.NE.AND P4, PT, R116, RZ, PT ;  /* 0x000000ff7400720c */ /* 0x000fc80003f85270 */
[----:B------:R-:W-:-:S13]  /*4620*/  ISETP.GT.AND P4, PT, R3, 0x88, P4 ;  /* 0x000000880300780c */ /* 0x000fda0002784270 */
[----:B--2---:R-:W-:Y:S05]  /*4630*/  @!P4 BRA `(.L_x_105) ;  /* 0x000000000004c947 */ /* 0x004fea0003800000 */
[----:B------:R2:W5:Y:S02]  /*4640*/  LDG.E.LTC128B R120, desc[UR36][R12.64+0x20] ;  /* 0x000020240c787981 */ /* 0x000564000c1e1920 */
.L_x_105:
[----:B------:R-:W-:Y:S05]  /*4650*/  BSYNC B1 ;  /* 0x0000000000017941 */ /* 0x000fea0003800000 */
.L_x_104:
[----:B-----5:R-:W-:Y:S01]  /*4660*/  FMUL R5, R120, R91 ;  /* 0x0000005b78057220 */ /* 0x020fe20000400000 */
[----:B------:R-:W-:Y:S03]  /*4670*/  BSSY B1, `(.L_x_106) ;  /* 0x0000006000017945 */ /* 0x000fe60003800000 */
[----:B------:R-:W-:-:S05]  /*4680*/  FFMA R5, R30, R90, R5 ;  /* 0x0000005a1e057223 */ /* 0x000fca0000000005 */
[----:B------:R3:W-:Y:S01]  /*4690*/  @P4 STG.E desc[UR36][R6.64+0x20], R5 ;  /* 0x0000200506004986 */ /* 0x0007e2000c101924 */
[----:B------:R-:W-:-:S13]  /*46a0*/  ISETP.GT.AND P4, PT, R3, 0x88, P6 ;  /* 0x000000880300780c */ /* 0x000fda0003784270 */
[----:B---3--:R-:W-:Y:S05]  /*46b0*/  @!P4 BRA `(.L_x_107) ;  /* 0x000000000004c947 */ /* 0x008fea0003800000 */
[----:B------:R3:W5:Y:S02]  /*46c0*/  LDG.E.LTC128B R120, desc[UR36][R12.64+0x24] ;  /* 0x000024240c787981 */ /* 0x000764000c1e1920 */
.L_x_107:
[----:B------:R-:W-:Y:S05]  /*46d0*/  BSYNC B1 ;  /* 0x0000000000017941 */ /* 0x000fea0003800000 */
.L_x_106:
[----:B-----5:R-:W-:Y:S01]  /*46e0*/  FMUL R4, R120, R91 ;  /* 0x0000005b78047220 */ /* 0x020fe20000400000 */
[----:B------:R-:W-:Y:S01]  /*46f0*/  @P4 IMAD.MOV.U32 R5, RZ, RZ, R7 ;  /* 0x000000ffff054224 */ /* 0x000fe200078e0007 */
[----:B------:R-:W-:Y:S01]  /*4700*/  ISETP.NE.AND P6, PT, R114, RZ, PT ;  /* 0x000000ff7200720c */ /* 0x000fe20003fc5270 */
[----:B------:R-:W-:Y:S01]  /*4710*/  BSSY B1, `(.L_x_108) ;  /* 0x0000007000017945 */ /* 0x000fe20003800000 */
[----:B------:R-:W-:Y:S01]  /*4720*/  FFMA R31, R31, R90, R4 ;  /* 0x0000005a1f1f7223 */ /* 0x000fe20000000004 */
[----:B------:R-:W-:-:S05]  /*4730*/  @P4 IMAD.MOV.U32 R4, RZ, RZ, R6 ;  /* 0x000000ffff044224 */ /* 0x000fca00078e0006 */
[----:B------:R4:W-:Y:S01]  /*4740*/  @P4 STG.E desc[UR36][R4.64+0x24], R31 ;  /* 0x0000241f04004986 */ /* 0x0009e2000c101924 */
[----:B------:R-:W-:-:S13]  /*4750*/  ISETP.GT.AND P4, PT, R3, 0x80, P6 ;  /* 0x000000800300780c */ /* 0x000fda0003784270 */
[----:B----4-:R-:W-:Y:S05]  /*4760*/  @!P4 BRA `(.L_x_109) ;  /* 0x000000000004c947 */ /* 0x010fea0003800000 */
[----:B------:R4:W5:Y:S02]  /*4770*/  LDG.E.LTC128B R120, desc[UR36][R14.64+0x40] ;  /* 0x000040240e787981 */ /* 0x000964000c1e1920 */
.L_x_109:
[----:B------:R-:W-:Y:S05]  /*4780*/  BSYNC B1 ;  /* 0x0000000000017941 */ /* 0x000fea0003800000 */
.L_x_108:
        /* <DEDUP_REMOVED lines=8> */
[----:B0-----:R-:W-:Y:S05]  /*4810*/  @!P4 BRA `(.L_x_111) ;  /* 0x000000000004c947 */ /* 0x001fea0003800000 */
[----:B------:R0:W5:Y:S02]  /*4820*/  LDG.E.LTC128B R120, desc[UR36][R14.64+0x44] ;  /* 0x000044240e787981 */ /* 0x000164000c1e1920 */
.L_x_111:
[----:B------:R-:W-:Y:S05]  /*4830*/  BSYNC B1 ;  /* 0x0000000000017941 */ /* 0x000fea0003800000 */
.L_x_110:
        /* <DEDUP_REMOVED lines=8> */
[----:B0-----:R-:W-:Y:S05]  /*48c0*/  @!P4 BRA `(.L_x_113) ;  /* 0x000000000004c947 */ /* 0x001fea0003800000 */
[----:B------:R0:W5:Y:S02]  /*48d0*/  LDG.E.LTC128B R120, desc[UR36][R12.64+0x40] ;  /* 0x000040240c787981 */ /* 0x000164000c1e1920 */
.L_x_113:
[----:B------:R-:W-:Y:S05]  /*48e0*/  BSYNC B1 ;  /* 0x0000000000017941 */ /* 0x000fea0003800000 */
.L_x_112:
        /* <DEDUP_REMOVED lines=9> */
.L_x_115:
[----:B------:R-:W-:Y:S05]  /*4980*/  BSYNC B1 ;  /* 0x0000000000017941 */ /* 0x000fea0003800000 */
.L_x_114:
        /* <DEDUP_REMOVED lines=10> */
.L_x_117:
[----:B------:R-:W-:Y:S05]  /*4a30*/  BSYNC B1 ;  /* 0x0000000000017941 */ /* 0x000fea0003800000 */
.L_x_116:
        /* <DEDUP_REMOVED lines=10> */
.L_x_119:
[----:B------:R-:W-:Y:S05]  /*4ae0*/  BSYNC B1 ;  /* 0x0000000000017941 */ /* 0x000fea0003800000 */
.L_x_118:
        /* <DEDUP_REMOVED lines=10> */
.L_x_121:
[----:B------:R-:W-:Y:S05]  /*4b90*/  BSYNC B1 ;  /* 0x0000000000017941 */ /* 0x000fea0003800000 */
.L_x_120:
        /* <DEDUP_REMOVED lines=9> */
.L_x_123:
[----:B------:R-:W-:Y:S05]  /*4c30*/  BSYNC B1 ;  /* 0x0000000000017941 */ /* 0x000fea0003800000 */
.L_x_122:
        /* <DEDUP_REMOVED lines=10> */
.L_x_125:
[----:B------:R-:W-:Y:S05]  /*4ce0*/  BSYNC B1 ;  /* 0x0000000000017941 */ /* 0x000fea0003800000 */
.L_x_124:
        /* <DEDUP_REMOVED lines=10> */
.L_x_127:
[----:B------:R-:W-:Y:S05]  /*4d90*/  BSYNC B1 ;  /* 0x0000000000017941 */ /* 0x000fea0003800000 */
.L_x_126:
        /* <DEDUP_REMOVED lines=10> */
.L_x_129:
[----:B------:R-:W-:Y:S05]  /*4e40*/  BSYNC B1 ;  /* 0x0000000000017941 */ /* 0x000fea0003800000 */
.L_x_128:
        /* <DEDUP_REMOVED lines=9> */
.L_x_131:
[----:B------:R-:W-:Y:S05]  /*4ee0*/  BSYNC B1 ;  /* 0x0000000000017941 */ /* 0x000fea0003800000 */
.L_x_130:
[----:B-----5:R-:W-:Y:S01]  /*4ef0*/  FMUL R4, R120, R91 ;  /* 0x0000005b78047220 */ /* 0x020fe20000400000 */
[----:B------:R-:W-:Y:S01]  /*4f00*/  @P4 IMAD.MOV.U32 R5, RZ, RZ, R7 ;  /* 0x000000ffff054224 */ /* 0x000fe200078e0007 */
[----:B------:R-:W-:Y:S01]  /*4f10*/  ISETP.NE.AND P6, PT, R70, RZ, PT ;  /* 0x000000ff4600720c */ /* 0x000fe20003fc5270 */
[----:B------:R-:W-:Y:S01]  /*4f20*/  BSSY B1, `(.L_x_132) ;  /* 0x0000007000017945 */ /* 0x000fe20003800000 */
[----:B------:R-:W-:Y:S01]  /*4f30*/  FFMA R43, R43, R90, R4 ;  /* 0x0000005a2b2b7223 */ /* 0x000fe20000000004 */
[----:B------:R-:W-:-:S05]  /*4f40*/  @P4 MOV R4, R6 ;  /* 0x0000000600044202 */ /* 0x000fca0000000f00 */
[----:B------:R0:W-:Y:S01]  /*4f50*/  @P4 STG.E desc[UR36][R4.64+0x84], R43 ;  /* 0x0000842b04004986 */ /* 0x0001e2000c101924 */
[----:B------:R-:W-:-:S13]  /*4f60*/  ISETP.GT.AND P4, PT, R3, 0x80, P6 ;  /* 0x000000800300780c */ /* 0x000fda0003784270 */
[----:B0-----:R-:W-:Y:S05]  /*4f70*/  @!P4 BRA `(.L_x_133) ;  /* 0x000000000004c947 */ /* 0x001fea0003800000 */
[----:B------:R0:W5:Y:S02]  /*4f80*/  LDG.E.LTC128B R120, desc[UR36][R14.64+0xa0] ;  /* 0x0000a0240e787981 */ /* 0x000164000c1e1920 */
.L_x_133:
[----:B------:R-:W-:Y:S05]  /*4f90*/  BSYNC B1 ;  /* 0x0000000000017941 */ /* 0x000fea0003800000 */
.L_x_132:
        /* <DEDUP_REMOVED lines=9> */
.L_x_135:
[----:B------:R-:W-:Y:S05]  /*5030*/  BSYNC B1 ;  /* 0x0000000000017941 */ /* 0x000fea0003800000 */
.L_x_134:
        /* <DEDUP_REMOVED lines=9> */
.L_x_137:
[----:B------:R-:W-:Y:S05]  /*50d0*/  BSYNC B1 ;  /* 0x0000000000017941 */ /* 0x000fea0003800000 */
.L_x_136:
        /* <DEDUP_REMOVED lines=9> */
.L_x_139:
[----:B------:R-:W-:Y:S05]  /*5170*/  BSYNC B1 ;  /* 0x0000000000017941 */ /* 0x000fea0003800000 */
.L_x_138:
[----:B0----5:R-:W-:Y:S01]  /*5180*/  FMUL R4, R120, R91 ;  /* 0x0000005b78047220 */ /* 0x021fe20000400000 */
[----:B------:R-:W-:Y:S01]  /*5190*/  @P5 MOV R5, R7 ;  /* 0x0000000700055202 */ /* 0x000fe20000000f00 */
[----:B------:R-:W-:Y:S01]  /*51a0*/  BSSY B1, `(.L_x_140) ;  /* 0x0000007000017945 */ /* 0x000fe20003800000 */
[----:B------:R-:W-:Y:S01]  /*51b0*/  ISETP.GT.AND P4, PT, R3, 0x80, P3 ;  /* 0x000000800300780c */ /* 0x000fe20001f84270 */
[----:B------:R-:W-:Y:S01]  /*51c0*/  FFMA R47, R47, R90, R4 ;  /* 0x0000005a2f2f7223 */ /* 0x000fe20000000004 */
[----:B------:R-:W-:-:S05]  /*51d0*/  @P5 IMAD.MOV.U32 R4, RZ, RZ, R6 ;  /* 0x000000ffff045224 */ /* 0x000fca00078e0006 */
[----:B------:R0:W-:Y:S06]  /*51e0*/  @P5 STG.E desc[UR36][R4.64+0xa4], R47 ;  /* 0x0000a42f04005986 */ /* 0x0001ec000c101924 */
[----:B------:R-:W-:Y:S05]  /*51f0*/  @!P4 BRA `(.L_x_141) ;  /* 0x000000000004c947 */ /* 0x000fea0003800000 */
[----:B------:R0:W5:Y:S02]  /*5200*/  LDG.E.LTC128B R120, desc[UR36][R14.64+0xc0] ;  /* 0x0000c0240e787981 */ /* 0x000164000c1e1920 */
.L_x_141:
[----:B------:R-:W-:Y:S05]  /*5210*/  BSYNC B1 ;  /* 0x0000000000017941 */ /* 0x000fea0003800000 */
.L_x_140:
[----:B0----5:R-:W-:Y:S01]  /*5220*/  FMUL R5, R120, R91 ;  /* 0x0000005b78057220 */ /* 0x021fe20000400000 */
        /* <DEDUP_REMOVED lines=8> */
.L_x_143:
[----:B------:R-:W-:Y:S05]  /*52b0*/  BSYNC B1 ;  /* 0x0000000000017941 */ /* 0x000fea0003800000 */
.L_x_142:
        /* <DEDUP_REMOVED lines=9> */
.L_x_145:
[----:B------:R-:W-:Y:S05]  /*5350*/  BSYNC B1 ;  /* 0x0000000000017941 */ /* 0x000fea0003800000 */
.L_x_144:
        /* <DEDUP_REMOVED lines=9> */
.L_x_147:
[----:B------:R-:W-:Y:S05]  /*53f0*/  BSYNC B1 ;  /* 0x0000000000017941 */ /* 0x000fea0003800000 */
.L_x_146:
        /* <DEDUP_REMOVED lines=9> */
.L_x_149:
[----:B------:R-:W-:Y:S05]  /*5490*/  BSYNC B1 ;  /* 0x0000000000017941 */ /* 0x000fea0003800000 */
.L_x_148:
        /* <DEDUP_REMOVED lines=9> */
.L_x_151:
[----:B------:R-:W-:Y:S05]  /*5530*/  BSYNC B1 ;  /* 0x0000000000017941 */ /* 0x000fea0003800000 */
.L_x_150:
[----:B0----5:R-:W-:Y:S01]  /*5540*/  FMUL R4, R120, R91 ;  /* 0x0000005b78047220 */ /* 0x021fe20000400000 */
[----:B------:R-:W-:Y:S01]  /*5550*/  ISETP.GT.AND P1, PT, R3, 0x88, P1 ;  /* 0x000000880300780c */ /* 0x000fe20000f24270 */
[----:B------:R-:W-:Y:S02]  /*5560*/  BSSY B1, `(.L_x_152) ;  /* 0x0000005000017945 */ /* 0x000fe40003800000 */
[----:B------:R-:W-:-:S05]  /*5570*/  FFMA R53, R53, R90, R4 ;  /* 0x0000005a35357223 */ /* 0x000fca0000000004 */
[----:B------:R0:W-:Y:S05]  /*5580*/  @P2 STG.E desc[UR36][R60.64+0xe4], R53 ;  /* 0x0000e4353c002986 */ /* 0x0001ea000c101924 */
[----:B------:R-:W-:Y:S05]  /*5590*/  @!P1 BRA `(.L_x_153) ;  /* 0x0000000000049947 */ /* 0x000fea0003800000 */
[----:B------:R0:W5:Y:S02]  /*55a0*/  LDG.E.LTC128B R120, desc[UR36][R12.64+0xe0] ;  /* 0x0000e0240c787981 */ /* 0x000164000c1e1920 */
.L_x_153:
[----:B------:R-:W-:Y:S05]  /*55b0*/  BSYNC B1 ;  /* 0x0000000000017941 */ /* 0x000fea0003800000 */
.L_x_152:
        /* <DEDUP_REMOVED lines=9> */
.L_x_155:
[----:B------:R-:W-:Y:S05]  /*5650*/  BSYNC B1 ;  /* 0x0000000000017941 */ /* 0x000fea0003800000 */
.L_x_154:
[----:B-----5:R-:W-:-:S04]  /*5660*/  FMUL R120, R120, R91 ;  /* 0x0000005b78787220 */ /* 0x020fc80000400000 */
[----:B------:R-:W-:Y:S01]  /*5670*/  FFMA R55, R55, R90, R120 ;  /* 0x0000005a37377223 */ /* 0x000fe20000000078 */
[----:B------:R-:W-:Y:S06]  /*5680*/  @!P0 BRA `(.L_x_156) ;  /* 0x00000010007c8947 */ /* 0x000fec0003800000 */
[----:B------:R0:W-:Y:S01]  /*5690*/  STG.E desc[UR36][R6.64+0xe4], R55 ;  /* 0x0000e43706007986 */ /* 0x0001e2000c101924 */
[----:B------:R-:W-:Y:S05]  /*56a0*/  BRA `(.L_x_156) ;  /* 0x0000001000747947 */ /* 0x000fea0003800000 */
.L_x_33:
[----:B------:R-:W-:Y:S01]  /*56b0*/  ULDC.64 UR4, c[0x0][0x5c0] ;  /* 0x0001700000047ab9 */ /* 0x000fe20000000a00 */
[----:B------:R-:W-:Y:S01]  /*56c0*/  ISETP.GT.AND P4, PT, R4, 0x1, PT ;  /* 0x000000010400780c */ /* 0x000fe20003f84270 */
[-C--:B------:R-:W-:Y:S01]  /*56d0*/  FMUL R5, R56, R90.reuse ;  /* 0x0000005a38057220 */ /* 0x080fe20000400000 */
[----:B------:R-:W-:Y:S01]  /*56e0*/  LEA R8, P1, R20, UR4, 0x2 ;  /* 0x0000000414087c11 */ /* 0x000fe2000f8210ff */
[C---:B------:R-:W-:Y:S02]  /*56f0*/  IMAD.SHL.U32 R15, R92.reuse, 0x4, RZ ;  /* 0x000000045c0f7824 */ /* 0x040fe400078e00ff */
[-C--:B------:R-:W-:Y:S01]  /*5700*/  FMUL R57, R57, R90.reuse ;  /* 0x0000005a39397220 */ /* 0x080fe20000400000 */
[----:B------:R-:W-:Y:S01]  /*5710*/  SHF.L.U64.HI R7, R92, 0x2, R95 ;  /* 0x000000025c077819 */ /* 0x000fe2000001025f */
[-C--:B------:R-:W-:Y:S01]  /*5720*/  FMUL R59, R59, R90.reuse ;  /* 0x0000005a3b3b7220 */ /* 0x080fe20000400000 */
[----:B------:R-:W-:Y:S01]  /*5730*/  LEA.HI.X R9, R20, UR5, R103, 0x2, P1 ;  /* 0x0000000514097c11 */ /* 0x000fe200088f1467 */
[----:B------:R-:W-:Y:S01]  /*5740*/  IMAD.SHL.U32 R103, R93, 0x4, RZ ;  /* 0x000000045d677824 */ /* 0x000fe200078e00ff */
[----:B------:R-:W-:Y:S01]  /*5750*/  ISETP.GT.AND P1, PT, R3, RZ, P4 ;  /* 0x000000ff0300720c */ /* 0x000fe20002724270 */
[----:B------:R-:W-:Y:S01]  /*5760*/  FMUL R13, R58, R90 ;  /* 0x0000005a3a0d7220 */ /* 0x000fe20000400000 */
[----:B------:R-:W-:Y:S01]  /*5770*/  IADD3 R10, P2, R15, R8, RZ ;  /* 0x000000080f0a7210 */ /* 0x000fe20007f5e0ff */
[----:B------:R0:W-:Y:S01]  /*5780*/  @P0 STG.E desc[UR36][R8.64], R5 ;  /* 0x0000000508000986 */ /* 0x0001e2000c101924 */
[----:B------:R-:W-:Y:S01]  /*5790*/  ISETP.GT.AND P0, PT, R3, 0x8, P4 ;  /* 0x000000080300780c */ /* 0x000fe20002704270 */
[-C--:B------:R-:W-:Y:S01]  /*57a0*/  FMUL R61, R61, R90.reuse ;  /* 0x0000005a3d3d7220 */ /* 0x080fe20000400000 */
[----:B------:R-:W-:Y:S01]  /*57b0*/  SHF.L.U64.HI R23, R93, 0x2, R94 ;  /* 0x000000025d177819 */ /* 0x000fe2000001025e */
[----:B------:R-:W-:Y:S01]  /*57c0*/  IMAD.X R11, R7, 0x1, R9, P2 ;  /* 0x00000001070b7824 */ /* 0x000fe200010e0609 */
[C---:B------:R-:W-:Y:S01]  /*57d0*/  ISETP.GT.AND P5, PT, R4.reuse, 0x8, PT ;  /* 0x000000080400780c */ /* 0x040fe20003fa4270 */
[-C--:B------:R-:W-:Y:S01]  /*57e0*/  FMUL R63, R63, R90.reuse ;  /* 0x0000005a3f3f7220 */ /* 0x080fe20000400000 */
[----:B------:R-:W-:Y:S01]  /*57f0*/  ISETP.GT.AND P4, PT, R4, 0x9, PT ;  /* 0x000000090400780c */ /* 0x000fe20003f84270 */
[----:B------:R-:W-:Y:S01]  /*5800*/  FMUL R65, R65, R90 ;  /* 0x0000005a41417220 */ /* 0x000fe20000400000 */
[----:B------:R-:W-:Y:S01]  /*5810*/  ISETP.GT.AND P3, PT, R3, 0x8, P6 ;  /* 0x000000080300780c */ /* 0x000fe20003764270 */
[----:B------:R-:W-:Y:S01]  /*5820*/  @P1 STG.E desc[UR36][R8.64+0x4], R57 ;  /* 0x0000043908001986 */ /* 0x000fe2000c101924 */
[----:B------:R-:W-:Y:S01]  /*5830*/  IADD3 R6, P1, P2, R103, R8, R15 ;  /* 0x0000000867067210 */ /* 0x000fe20007a3e00f */
[-C--:B0-----:R-:W-:Y:S01]  /*5840*/  FMUL R5, R60, R90.reuse ;  /* 0x0000005a3c057220 */ /* 0x081fe20000400000 */
[-C--:B------:R-:W-:Y:S01]  /*5850*/  FMUL R67, R67, R90.reuse ;  /* 0x0000005a43437220 */ /* 0x080fe20000400000 */
[----:B------:R-:W-:Y:S01]  /*5860*/  @P0 STG.E desc[UR36][R10.64+0x4], R59 ;  /* 0x0000043b0a000986 */ /* 0x000fe2000c101924 */
[----:B------:R-:W-:Y:S01]  /*5870*/  IADD3.X R7, R23, R9, R7, P1, P2 ;  /* 0x0000000917077210 */ /* 0x000fe20000fe4407 */
[-C--:B------:R-:W-:Y:S01]  /*5880*/  FMUL R69, R69, R90.reuse ;  /* 0x0000005a45457220 */ /* 0x080fe20000400000 */
[----:B------:R-:W-:Y:S01]  /*5890*/  ISETP.GT.AND P1, PT, R3, RZ, P5 ;  /* 0x000000ff0300720c */ /* 0x000fe20002f24270 */
[-C--:B------:R-:W-:Y:S01]  /*58a0*/  FMUL R71, R71, R90.reuse ;  /* 0x0000005a47477220 */ /* 0x080fe20000400000 */
[----:B------:R-:W-:Y:S01]  /*58b0*/  ISETP.GT.AND P0, PT, R3, RZ, P4 ;  /* 0x000000ff0300720c */ /* 0x000fe20002704270 */
[-C--:B------:R-:W-:Y:S01]  /*58c0*/  FMUL R73, R73, R90.reuse ;  /* 0x0000005a49497220 */ /* 0x080fe20000400000 */
[C---:B------:R-:W-:Y:S01]  /*58d0*/  ISETP.GT.AND P2, PT, R4.reuse, 0x11, PT ;  /* 0x000000110400780c */ /* 0x040fe20003f44270 */
[----:B------:R0:W-:Y:S01]  /*58e0*/  @P3 STG.E desc[UR36][R10.64], R13 ;  /* 0x0000000d0a003986 */ /* 0x0001e2000c101924 */
[C---:B------:R-:W-:Y:S01]  /*58f0*/  ISETP.GT.AND P3, PT, R4.reuse, 0x10, PT ;  /* 0x000000100400780c */ /* 0x040fe20003f64270 */
[-C--:B------:R-:W-:Y:S01]  /*5900*/  FMUL R75, R75, R90.reuse ;  /* 0x0000005a4b4b7220 */ /* 0x080fe20000400000 */
[-C--:B------:R-:W-:Y:S01]  /*5910*/  FMUL R77, R77, R90.reuse ;  /* 0x0000005a4d4d7220 */ /* 0x080fe20000400000 */
[-C--:B------:R-:W-:Y:S01]  /*5920*/  FMUL R79, R79, R90.reuse ;  /* 0x0000005a4f4f7220 */ /* 0x080fe20000400000 */
[-C--:B------:R-:W-:Y:S01]  /*5930*/  FMUL R81, R81, R90.reuse ;  /* 0x0000005a51517220 */ /* 0x080fe20000400000 */
[-C--:B------:R-:W-:Y:S01]  /*5940*/  FMUL R83, R83, R90.reuse ;  /* 0x0000005a53537220 */ /* 0x080fe20000400000 */
[-C--:B------:R-:W-:Y:S01]  /*5950*/  FMUL R85, R85, R90.reuse ;  /* 0x0000005a55557220 */ /* 0x080fe20000400000 */
[----:B------:R1:W-:Y:S01]  /*5960*/  @P1 STG.E desc[UR36][R8.64+0x20], R5 ;  /* 0x0000200508001986 */ /* 0x0003e2000c101924 */
[----:B------:R-:W-:Y:S01]  /*5970*/  ISETP.GT.AND P1, PT, R3, 0x8, P5 ;  /* 0x000000080300780c */ /* 0x000fe20002f24270 */
[-C--:B------:R-:W-:Y:S01]  /*5980*/  FMUL R87, R87, R90.reuse ;  /* 0x0000005a57577220 */ /* 0x080fe20000400000 */
[----:B------:R-:W-:Y:S01]  /*5990*/  ISETP.GT.AND P5, PT, R4, 0x28, PT ;  /* 0x000000280400780c */ /* 0x000fe20003fa4270 */
[----:B------:R-:W-:Y:S01]  /*59a0*/  @P0 STG.E desc[UR36][R8.64+0x24], R61 ;  /* 0x0000243d08000986 */ /* 0x000fe2000c101924 */
[----:B------:R-:W-:Y:S01]  /*59b0*/  ISETP.GT.AND P0, PT, R3, 0x8, P4 ;  /* 0x000000080300780c */ /* 0x000fe20002704270 */
[-C--:B0-----:R-:W-:Y:S01]  /*59c0*/  FMUL R13, R62, R90.reuse ;  /* 0x0000005a3e0d7220 */ /* 0x081fe20000400000 */
[----:B------:R-:W-:Y:S01]  /*59d0*/  ISETP.GT.AND P4, PT, R4, 0x30, PT ;  /* 0x000000300400780c */ /* 0x000fe20003f84270 */
[-C--:B------:R-:W-:Y:S01]  /*59e0*/  FMUL R25, R25, R90.reuse ;  /* 0x0000005a19197220 */ /* 0x080fe20000400000 */
[----:B------:R-:W-:Y:S01]  /*59f0*/  P2R R57, PR, RZ, 0x20 ;  /* 0x00000020ff397803 */ /* 0x000fe20000000000 */
[-C--:B------:R-:W-:Y:S01]  /*5a00*/  FMUL R27, R27, R90.reuse ;  /* 0x0000005a1b1b7220 */ /* 0x080fe20000400000 */
[-C--:B------:R-:W-:Y:S01]  /*5a10*/  FMUL R29, R29, R90.reuse ;  /* 0x0000005a1d1d7220 */ /* 0x080fe20000400000 */
[-C--:B-1----:R-:W-:Y:S01]  /*5a20*/  FMUL R5, R64, R90.reuse ;  /* 0x0000005a40057220 */ /* 0x082fe20000400000 */
[-C--:B------:R-:W-:Y:S01]  /*5a30*/  FMUL R31, R31, R90.reuse ;  /* 0x0000005a1f1f7220 */ /* 0x080fe20000400000 */
[----:B------:R0:W-:Y:S01]  /*5a40*/  @P1 STG.E desc[UR36][R10.64+0x20], R13 ;  /* 0x0000200d0a001986 */ /* 0x0001e2000c101924 */
[----:B------:R-:W-:Y:S01]  /*5a50*/  ISETP.GT.AND P1, PT, R4, 0x19, PT ;  /* 0x000000190400780c */ /* 0x000fe20003f24270 */
[-C--:B------:R-:W-:Y:S01]  /*5a60*/  FMUL R33, R33, R90.reuse ;  /* 0x0000005a21217220 */ /* 0x080fe20000400000 */
[-C--:B------:R-:W-:Y:S01]  /*5a70*/  FMUL R35, R35, R90.reuse ;  /* 0x0000005a23237220 */ /* 0x080fe20000400000 */
[----:B------:R-:W-:Y:S01]  /*5a80*/  @P0 STG.E desc[UR36][R10.64+0x24], R63 ;  /* 0x0000243f0a000986 */ /* 0x000fe2000c101924 */
[----:B------:R-:W-:Y:S01]  /*5a90*/  ISETP.GT.AND P0, PT, R3, RZ, P3 ;  /* 0x000000ff0300720c */ /* 0x000fe20001f04270 */
[-C--:B------:R-:W-:Y:S01]  /*5aa0*/  FMUL R37, R37, R90.reuse ;  /* 0x0000005a25257220 */ /* 0x080fe20000400000 */
[-C--:B------:R-:W-:Y:S01]  /*5ab0*/  FMUL R39, R39, R90.reuse ;  /* 0x0000005a27277220 */ /* 0x080fe20000400000 */
[-C--:B------:R-:W-:Y:S01]  /*5ac0*/  FMUL R41, R41, R90.reuse ;  /* 0x0000005a29297220 */ /* 0x080fe20000400000 */
[-C--:B------:R-:W-:Y:S01]  /*5ad0*/  FMUL R43, R43, R90.reuse ;  /* 0x0000005a2b2b7220 */ /* 0x080fe20000400000 */
[-C--:B------:R-:W-:Y:S01]  /*5ae0*/  FMUL R45, R45, R90.reuse ;  /* 0x0000005a2d2d7220 */ /* 0x080fe20000400000 */
[-C--:B------:R-:W-:Y:S01]  /*5af0*/  FMUL R47, R47, R90.reuse ;  /* 0x0000005a2f2f7220 */ /* 0x080fe20000400000 */
[-C--:B0-----:R-:W-:Y:S01]  /*5b00*/  FMUL R13, R66, R90.reuse ;  /* 0x0000005a420d7220 */ /* 0x081fe20000400000 */
[-C--:B------:R-:W-:Y:S01]  /*5b10*/  FMUL R49, R49, R90.reuse ;  /* 0x0000005a31317220 */ /* 0x080fe20000400000 */
[-C--:B------:R-:W-:Y:S01]  /*5b20*/  FMUL R51, R51, R90.reuse ;  /* 0x0000005a33337220 */ /* 0x080fe20000400000 */
[-C--:B------:R-:W-:Y:S01]  /*5b30*/  FMUL R53, R53, R90.reuse ;  /* 0x0000005a35357220 */ /* 0x080fe20000400000 */
[----:B------:R-:W-:-:S02]  /*5b40*/  FMUL R55, R55, R90 ;  /* 0x0000005a37377220 */ /* 0x000fc40000400000 */
[----:B------:R0:W-:Y:S01]  /*5b50*/  @P0 STG.E desc[UR36][R8.64+0x40], R5 ;  /* 0x0000400508000986 */ /* 0x0001e2000c101924 */
[----:B------:R-:W-:Y:S01]  /*5b60*/  ISETP.GT.AND P0, PT, R3, RZ, P2 ;  /* 0x000000ff0300720c */ /* 0x000fe20001704270 */
[----:B0-----:R-:W-:-:S12]  /*5b70*/  FMUL R5, R68, R90 ;  /* 0x0000005a44057220 */ /* 0x001fd80000400000 */
[----:B------:R-:W-:Y:S01]  /*5b80*/  @P0 STG.E desc[UR36][R8.64+0x44], R65 ;  /* 0x0000444108000986 */ /* 0x000fe2000c101924 */
[----:B------:R-:W-:Y:S02]  /*5b90*/  ISETP.GT.AND P0, PT, R3, 0x8, P3 ;  /* 0x000000080300780c */ /* 0x000fe40001f04270 */
[----:B------:R-:W-:-:S04]  /*5ba0*/  ISETP.GT.AND P3, PT, R4, 0x29, PT ;  /* 0x000000290400780c */ /* 0x000fc80003f64270 */
[----:B------:R-:W-:-:S07]  /*5bb0*/  P2R R56, PR, RZ, 0x8 ;  /* 0x00000008ff387803 */ /* 0x000fce0000000000 */
[----:B------:R0:W-:Y:S01]  /*5bc0*/  @P0 STG.E desc[UR36][R10.64+0x40], R13 ;  /* 0x0000400d0a000986 */ /* 0x0001e2000c101924 */
[----:B------:R-:W-:Y:S02]  /*5bd0*/  ISETP.GT.AND P0, PT, R3, 0x8, P2 ;  /* 0x000000080300780c */ /* 0x000fe40001704270 */
[----:B------:R-:W-:Y:S01]  /*5be0*/  ISETP.GT.AND P2, PT, R4, 0x18, PT ;  /* 0x000000180400780c */ /* 0x000fe20003f44270 */
[----:B0-----:R-:W-:-:S10]  /*5bf0*/  FMUL R13, R70, R90 ;  /* 0x0000005a460d7220 */ /* 0x001fd40000400000 */
[----:B------:R-:W-:Y:S01]  /*5c00*/  @P0 STG.E desc[UR36][R10.64+0x44], R67 ;  /* 0x000044430a000986 */ /* 0x000fe2000c101924 */
[----:B------:R-:W-:-:S13]  /*5c10*/  ISETP.GT.AND P0, PT, R3, RZ, P2 ;  /* 0x000000ff0300720c */ /* 0x000fda0001704270 */
[----:B------:R0:W-:Y:S01]  /*5c20*/  @P0 STG.E desc[UR36][R8.64+0x60], R5 ;  /* 0x0000600508000986 */ /* 0x0001e2000c101924 */
[----:B------:R-:W-:Y:S01]  /*5c30*/  ISETP.GT.AND P0, PT, R3, RZ, P1 ;  /* 0x000000ff0300720c */ /* 0x000fe20000f04270 */
[----:B0-----:R-:W-:-:S12]  /*5c40*/  FMUL R5, R72, R90 ;  /* 0x0000005a48057220 */ /* 0x001fd80000400000 */
[----:B------:R-:W-:Y:S01]  /*5c50*/  @P0 STG.E desc[UR36][R8.64+0x64], R69 ;  /* 0x0000644508000986 */ /* 0x000fe2000c101924 */
[----:B------:R-:W-:Y:S02]  /*5c60*/  ISETP.GT.AND P0, PT, R3, 0x8, P2 ;  /* 0x000000080300780c */ /* 0x000fe40001704270 */
[----:B------:R-:W-:-:S11]  /*5c70*/  ISETP.GT.AND P2, PT, R4, 0x20, PT ;  /* 0x000000200400780c */ /* 0x000fd60003f44270 */
        /* <DEDUP_REMOVED lines=13> */
[----:B------:R-:W-:Y:S01]  /*5d50*/  ISETP.GT.AND P0, PT, R3, 0x8, P1 ;  /* 0x000000080300780c */ /* 0x000fe20000f04270 */
[----:B0-----:R-:W-:-:S12]  /*5d60*/  FMUL R13, R78, R90 ;  /* 0x0000005a4e0d7220 */ /* 0x001fd80000400000 */
[----:B------:R-:W-:Y:S01]  /*5d70*/  @P0 STG.E desc[UR36][R10.64+0x84], R75 ;  /* 0x0000844b0a000986 */ /* 0x000fe2000c101924 */
[----:B------:R-:W-:-:S13]  /*5d80*/  ISETP.GT.AND P0, PT, R3, RZ, P5 ;  /* 0x000000ff0300720c */ /* 0x000fda0002f04270 */
[----:B------:R0:W-:Y:S01]  /*5d90*/  @P0 STG.E desc[UR36][R8.64+0xa0], R5 ;  /* 0x0000a00508000986 */ /* 0x0001e2000c101924 */
[----:B------:R-:W-:Y:S01]  /*5da0*/  ISETP.GT.AND P0, PT, R3, RZ, P3 ;  /* 0x000000ff0300720c */ /* 0x000fe20001f04270 */
[----:B0-----:R-:W-:-:S12]  /*5db0*/  FMUL R5, R80, R90 ;  /* 0x0000005a50057220 */ /* 0x001fd80000400000 */
[----:B------:R-:W-:Y:S01]  /*5dc0*/  @P0 STG.E desc[UR36][R8.64+0xa4], R77 ;  /* 0x0000a44d08000986 */ /* 0x000fe2000c101924 */
[----:B------:R-:W-:-:S13]  /*5dd0*/  ISETP.GT.AND P0, PT, R3, 0x8, P5 ;  /* 0x000000080300780c */ /* 0x000fda0002f04270 */
[----:B------:R0:W-:Y:S01]  /*5de0*/  @P0 STG.E desc[UR36][R10.64+0xa0], R13 ;  /* 0x0000a00d0a000986 */ /* 0x0001e2000c101924 */
[C---:B------:R-:W-:Y:S02]  /*5df0*/  ISETP.GT.AND P0, PT, R3.reuse, 0x8, P3 ;  /* 0x000000080300780c */ /* 0x040fe40001f04270 */
[----:B------:R-:W-:Y:S01]  /*5e00*/  ISETP.GT.AND P3, PT, R3, 0x8, P2 ;  /* 0x000000080300780c */ /* 0x000fe20001764270 */
[----:B0-----:R-:W-:-:S10]  /*5e10*/  FMUL R13, R82, R90 ;  /* 0x0000005a520d7220 */ /* 0x001fd40000400000 */
[----:B------:R-:W-:Y:S01]  /*5e20*/  @P0 STG.E desc[UR36][R10.64+0xa4], R79 ;  /* 0x0000a44f0a000986 */ /* 0x000fe2000c101924 */
[----:B------:R-:W-:-:S13]  /*5e30*/  ISETP.GT.AND P0, PT, R3, RZ, P4 ;  /* 0x000000ff0300720c */ /* 0x000fda0002704270 */
[----:B------:R0:W-:Y:S01]  /*5e40*/  @P0 STG.E desc[UR36][R8.64+0xc0], R5 ;  /* 0x0000c00508000986 */ /* 0x0001e2000c101924 */
[----:B------:R-:W-:-:S04]  /*5e50*/  ISETP.GT.AND P0, PT, R4, 0x31, PT ;  /* 0x000000310400780c */ /* 0x000fc80003f04270 */
[----:B------:R-:W-:Y:S01]  /*5e60*/  ISETP.GT.AND P1, PT, R3, RZ, P0 ;  /* 0x000000ff0300720c */ /* 0x000fe20000724270 */
[----:B0-----:R-:W-:-:S12]  /*5e70*/  FMUL R5, R84, R90 ;  /* 0x0000005a54057220 */ /* 0x001fd80000400000 */
[----:B------:R-:W-:Y:S01]  /*5e80*/  @P1 STG.E desc[UR36][R8.64+0xc4], R81 ;  /* 0x0000c45108001986 */ /* 0x000fe2000c101924 */
[----:B------:R-:W-:-:S13]  /*5e90*/  ISETP.GT.AND P1, PT, R3, 0x8, P4 ;  /* 0x000000080300780c */ /* 0x000fda0002724270 */
[----:B------:R0:W-:Y:S01]  /*5ea0*/  @P1 STG.E desc[UR36][R10.64+0xc0], R13 ;  /* 0x0000c00d0a001986 */ /* 0x0001e2000c101924 */
[----:B------:R-:W-:-:S13]  /*5eb0*/  ISETP.GT.AND P1, PT, R3, 0x8, P0 ;  /* 0x000000080300780c */ /* 0x000fda0000724270 */
[----:B------:R-:W-:Y:S01]  /*5ec0*/  @P1 STG.E desc[UR36][R10.64+0xc4], R83 ;  /* 0x0000c4530a001986 */ /* 0x000fe2000c101924 */
[----:B------:R-:W-:-:S04]  /*5ed0*/  IADD3 R14, P1, R103, R10, RZ ;  /* 0x0000000a670e7210 */ /* 0x000fc80007f3e0ff */
[----:B------:R-:W-:Y:S02]  /*5ee0*/  IADD3.X R15, R23, R11, RZ, P1, !PT ;  /* 0x0000000b170f7210 */ /* 0x000fe40000ffe4ff */
[----:B------:R-:W-:-:S13]  /*5ef0*/  ISETP.GT.AND P1, PT, R3, RZ, P2 ;  /* 0x000000ff0300720c */ /* 0x000fda0001724270 */
[----:B------:R1:W-:Y:S01]  /*5f00*/  @P1 STG.E desc[UR36][R8.64+0xe0], R5 ;  /* 0x0000e00508001986 */ /* 0x0003e2000c101924 */
[----:B------:R-:W-:-:S05]  /*5f10*/  IADD3 R20, P1, R103, R10, RZ ;  /* 0x0000000a67147210 */ /* 0x000fca0007f3e0ff */
[----:B------:R-:W-:Y:S01]  /*5f20*/  IMAD.X R21, R23, 0x1, R11, P1 ;  /* 0x0000000117157824 */ /* 0x000fe200008e060b */
[----:B------:R-:W-:-:S05]  /*5f30*/  IADD3 R12, P1, R103, R8, RZ ;  /* 0x00000008670c7210 */ /* 0x000fca0007f3e0ff */
[----:B0-----:R-:W-:Y:S01]  /*5f40*/  IMAD.X R13, R23, 0x1, R9, P1 ;  /* 0x00000001170d7824 */ /* 0x001fe200008e0609 */
[----:B------:R-:W-:Y:S01]  /*5f50*/  ISETP.GT.AND P1, PT, R4, 0x39, PT ;  /* 0x000000390400780c */ /* 0x000fe20003f24270 */
[-C--:B------:R-:W-:Y:S01]  /*5f60*/  FMUL R23, R86, R90.reuse ;  /* 0x0000005a56177220 */ /* 0x080fe20000400000 */
[----:B-1----:R-:W-:Y:S02]  /*5f70*/  FMUL R5, R24, R90 ;  /* 0x0000005a18057220 */ /* 0x002fe40000400000 */
[----:B------:R-:W-:-:S13]  /*5f80*/  ISETP.GT.AND P5, PT, R3, RZ, P1 ;  /* 0x000000ff0300720c */ /* 0x000fda0000fa4270 */
[----:B------:R-:W-:Y:S01]  /*5f90*/  @P5 STG.E desc[UR36][R8.64+0xe4], R85 ;  /* 0x0000e45508005986 */ /* 0x000fe2000c101924 */
[----:B------:R-:W-:-:S03]  /*5fa0*/  ISETP.GT.AND P5, PT, R4, 0x1, PT ;  /* 0x000000010400780c */ /* 0x000fc60003fa4270 */
[----:B------:R0:W-:Y:S01]  /*5fb0*/  @P3 STG.E desc[UR36][R10.64+0xe0], R23 ;  /* 0x0000e0170a003986 */ /* 0x0001e2000c101924 */
[C---:B------:R-:W-:Y:S02]  /*5fc0*/  ISETP.GT.AND P3, PT, R3.reuse, 0x8, P1 ;  /* 0x000000080300780c */ /* 0x040fe40000f64270 */
[----:B------:R-:W-:Y:S01]  /*5fd0*/  ISETP.GT.AND P5, PT, R3, 0x80, P5 ;  /* 0x000000800300780c */ /* 0x000fe20002fa4270 */
[----:B0-----:R-:W-:-:S10]  /*5fe0*/  FMUL R23, R26, R90 ;  /* 0x0000005a1a177220 */ /* 0x001fd40000400000 */
[----:B------:R0:W-:Y:S01]  /*5ff0*/  @P3 STG.E desc[UR36][R10.64+0xe4], R87 ;  /* 0x0000e4570a003986 */ /* 0x0001e2000c101924 */
[C---:B------:R-:W-:Y:S01]  /*6000*/  ISETP.GT.AND P3, PT, R3.reuse, 0x80, P6 ;  /* 0x000000800300780c */ /* 0x040fe20003764270 */
[----:B------:R-:W-:Y:S01]  /*6010*/  @P5 IMAD.MOV.U32 R8, RZ, RZ, R12 ;  /* 0x000000ffff085224 */ /* 0x000fe200078e000c */
[----:B------:R-:W-:Y:S01]  /*6020*/  ISETP.GT.AND P6, PT, R3, 0x88, P6 ;  /* 0x000000880300780c */ /* 0x000fe200037c4270 */
[----:B------:R-:W-:Y:S02]  /*6030*/  @P5 IMAD.MOV.U32 R9, RZ, RZ, R13 ;  /* 0x000000ffff095224 */ /* 0x000fe400078e000d */
[----:B0-----:R-:W-:-:S08]  /*6040*/  FMUL R11, R30, R90 ;  /* 0x0000005a1e0b7220 */ /* 0x001fd00000400000 */
[----:B------:R0:W-:Y:S01]  /*6050*/  @P3 STG.E desc[UR36][R12.64], R5 ;  /* 0x000000050c003986 */ /* 0x0001e2000c101924 */
[----:B------:R-:W-:-:S03]  /*6060*/  ISETP.NE.AND P3, PT, R56, RZ, PT ;  /* 0x000000ff3800720c */ /* 0x000fc60003f65270 */
[----:B------:R-:W-:Y:S01]  /*6070*/  @P5 STG.E desc[UR36][R8.64+0x4], R25 ;  /* 0x0000041908005986 */ /* 0x000fe2000c101924 */
[----:B------:R-:W-:-:S03]  /*6080*/  ISETP.NE.AND P5, PT, R57, RZ, PT ;  /* 0x000000ff3900720c */ /* 0x000fc60003fa5270 */
[----:B------:R1:W-:Y:S01]  /*6090*/  @P6 STG.E desc[UR36][R14.64], R23 ;  /* 0x000000170e006986 */ /* 0x0003e2000c101924 */
[----:B------:R-:W-:Y:S01]  /*60a0*/  ISETP.GT.AND P6, PT, R4, 0x1, PT ;  /* 0x000000010400780c */ /* 0x000fe20003fc4270 */
[----:B0-----:R-:W-:-:S03]  /*60b0*/  FMUL R5, R28, R90 ;  /* 0x0000005a1c057220 */ /* 0x001fc60000400000 */
[----:B------:R-:W-:Y:S01]  /*60c0*/  ISETP.GT.AND P6, PT, R3, 0x88, P6 ;  /* 0x000000880300780c */ /* 0x000fe200037c4270 */
[----:B-1----:R-:W-:-:S12]  /*60d0*/  FMUL R15, R44, R90 ;  /* 0x0000005a2c0f7220 */ /* 0x002fd80000400000 */
[----:B------:R-:W-:Y:S01]  /*60e0*/  @P6 STG.E desc[UR36][R20.64+0x4], R27 ;  /* 0x0000041b14006986 */ /* 0x000fe2000c101924 */
[----:B------:R-:W-:-:S04]  /*60f0*/  ISETP.GT.AND P6, PT, R4, 0x8, PT ;  /* 0x000000080400780c */ /* 0x000fc80003fc4270 */
[----:B------:R-:W-:-:S13]  /*6100*/  ISETP.GT.AND P6, PT, R3, 0x80, P6 ;  /* 0x000000800300780c */ /* 0x000fda00037c4270 */
[----:B------:R-:W-:Y:S02]  /*6110*/  @P6 IMAD.MOV.U32 R8, RZ, RZ, R12 ;  /* 0x000000ffff086224 */ /* 0x000fe400078e000c */
[----:B------:R-:W-:-:S05]  /*6120*/  @P6 IMAD.MOV.U32 R9, RZ, RZ, R13 ;  /* 0x000000ffff096224 */ /* 0x000fca00078e000d */
[----:B------:R0:W-:Y:S01]  /*6130*/  @P6 STG.E desc[UR36][R8.64+0x20], R5 ;  /* 0x0000200508006986 */ /* 0x0001e2000c101924 */
[----:B------:R-:W-:-:S04]  /*6140*/  ISETP.GT.AND P6, PT, R4, 0x9, PT ;  /* 0x000000090400780c */ /* 0x000fc80003fc4270 */
[----:B------:R-:W-:Y:S01]  /*6150*/  ISETP.GT.AND P6, PT, R3, 0x80, P6 ;  /* 0x000000800300780c */ /* 0x000fe200037c4270 */
[----:B0-----:R-:W-:-:S12]  /*6160*/  FMUL R5, R32, R90 ;  /* 0x0000005a20057220 */ /* 0x001fd80000400000 */
[----:B------:R-:W-:Y:S01]  /*6170*/  @P6 IMAD.MOV.U32 R8, RZ, RZ, R12 ;  /* 0x000000ffff086224 */ /* 0x000fe200078e000c */
[----:B------:R-:W-:-:S05]  /*6180*/  @P6 MOV R9, R13 ;  /* 0x0000000d00096202 */ /* 0x000fca0000000f00 */
[----:B------:R-:W-:Y:S01]  /*6190*/  @P6 STG.E desc[UR36][R8.64+0x24], R29 ;  /* 0x0000241d08006986 */ /* 0x000fe2000c101924 */
[----:B------:R-:W-:-:S04]  /*61a0*/  ISETP.GT.AND P6, PT, R4, 0x8, PT ;  /* 0x000000080400780c */ /* 0x000fc80003fc4270 */
[----:B------:R-:W-:-:S13]  /*61b0*/  ISETP.GT.AND P6, PT, R3, 0x88, P6 ;  /* 0x000000880300780c */ /* 0x000fda00037c4270 */
[----:B------:R0:W-:Y:S01]  /*61c0*/  @P6 STG.E desc[UR36][R6.64+0x20], R11 ;  /* 0x0000200b06006986 */ /* 0x0001e2000c101924 */
[----:B------:R-:W-:-:S04]  /*61d0*/  ISETP.GT.AND P6, PT, R4, 0x9, PT ;  /* 0x000000090400780c */ /* 0x000fc80003fc4270 */
[----:B------:R-:W-:Y:S01]  /*61e0*/  ISETP.GT.AND P6, PT, R3, 0x88, P6 ;  /* 0x000000880300780c */ /* 0x000fe200037c4270 */
[----:B0-----:R-:W-:-:S12]  /*61f0*/  FMUL R11, R34, R90 ;  /* 0x0000005a220b7220 */ /* 0x001fd80000400000 */
        /* <DEDUP_REMOVED lines=9> */
[----:B------:R-:W-:Y:S02]  /*6290*/  @P6 IMAD.MOV.U32 R8, RZ, RZ, R12 ;  /* 0x000000ffff086224 */ /* 0x000fe400078e000c */
[----:B------:R-:W-:-:S05]  /*62a0*/  @P6 IMAD.MOV.U32 R9, RZ, RZ, R13 ;  /* 0x000000ffff096224 */ /* 0x000fca00078e000d */
        /* <DEDUP_REMOVED lines=32> */
[----:B------:R-:W-:-:S13]  /*64b0*/  ISETP.GT.AND P6, PT, R3, 0x80, P6 ;  /* 0x000000800300780c */ /* 0x000fda00037c4270 */
[----:B0-----:R-:W-:Y:S02]  /*64c0*/  @P6 IMAD.MOV.U32 R8, RZ, RZ, R12 ;  /* 0x000000ffff086224 */ /* 0x001fe400078e000c */
[----:B------:R-:W-:-:S05]  /*64d0*/  @P6 IMAD.MOV.U32 R9, RZ, RZ, R13 ;  /* 0x000000ffff096224 */ /* 0x000fca00078e000d */
[----:B------:R0:W-:Y:S01]  /*64e0*/  @P6 STG.E desc[UR36][R8.64+0x84], R41 ;  /* 0x0000842908006986 */ /* 0x0001e2000c101924 */
[----:B------:R-:W-:-:S04]  /*64f0*/  ISETP.GT.AND P6, PT, R4, 0x20, PT ;  /* 0x000000200400780c */ /* 0x000fc80003fc4270 */
[----:B------:R-:W-:Y:S01]  /*6500*/  ISETP.GT.AND P6, PT, R3, 0x88, P6 ;  /* 0x000000880300780c */ /* 0x000fe200037c4270 */
[----:B0-----:R-:W-:-:S12]  /*6510*/  FMUL R9, R46, R90 ;  /* 0x0000005a2e097220 */ /* 0x001fd80000400000 */
[----:B------:R0:W-:Y:S01]  /*6520*/  @P6 STG.E desc[UR36][R6.64+0x80], R11 ;  /* 0x0000800b06006986 */ /* 0x0001e2000c101924 */
[----:B------:R-:W-:-:S04]  /*6530*/  ISETP.GT.AND P6, PT, R4, 0x21, PT ;  /* 0x000000210400780c */ /* 0x000fc80003fc4270 */
[----:B------:R-:W-:Y:S01]  /*6540*/  ISETP.GT.AND P6, PT, R3, 0x88, P6 ;  /* 0x000000880300780c */ /* 0x000fe200037c4270 */
[----:B0-----:R-:W-:-:S12]  /*6550*/  FMUL R11, R48, R90 ;  /* 0x0000005a300b7220 */ /* 0x001fd80000400000 */
[----:B------:R-:W-:Y:S02]  /*6560*/  @P6 IMAD.MOV.U32 R4, RZ, RZ, R6 ;  /* 0x000000ffff046224 */ /* 0x000fe400078e0006 */
[----:B------:R-:W-:-:S05]  /*6570*/  @P6 IMAD.MOV.U32 R5, RZ, RZ, R7 ;  /* 0x000000ffff056224 */ /* 0x000fca00078e0007 */
[----:B------:R0:W-:Y:S01]  /*6580*/  @P6 STG.E desc[UR36][R4.64+0x84], R43 ;  /* 0x0000842b04006986 */ /* 0x0001e2000c101924 */
[C---:B------:R-:W-:Y:S02]  /*6590*/  ISETP.GT.AND P6, PT, R3.reuse, 0x80, P5 ;  /* 0x000000800300780c */ /* 0x040fe40002fc4270 */
[----:B------:R-:W-:-:S11]  /*65a0*/  ISETP.GT.AND P5, PT, R3, 0x88, P5 ;  /* 0x000000880300780c */ /* 0x000fd60002fa4270 */
[----:B0-----:R-:W-:Y:S01]  /*65b0*/  @P6 IMAD.MOV.U32 R4, RZ, RZ, R12 ;  /* 0x000000ffff046224 */ /* 0x001fe200078e000c */
[----:B------:R-:W-:-:S05]  /*65c0*/  @P6 MOV R5, R13 ;  /* 0x0000000d00056202 */ /* 0x000fca0000000f00 */
[----:B------:R0:W-:Y:S01]  /*65d0*/  @P6 STG.E desc[UR36][R4.64+0xa0], R15 ;  /* 0x0000a00f04006986 */ /* 0x0001e2000c101924 */
[C---:B------:R-:W-:Y:S02]  /*65e0*/  ISETP.GT.AND P6, PT, R3.reuse, 0x80, P3 ;  /* 0x000000800300780c */ /* 0x040fe40001fc4270 */
[----:B------:R-:W-:-:S11]  /*65f0*/  ISETP.GT.AND P3, PT, R3, 0x88, P3 ;  /* 0x000000880300780c */ /* 0x000fd60001f64270 */
[----:B0-----:R-:W-:Y:S02]  /*6600*/  @P6 IMAD.MOV.U32 R4, RZ, RZ, R12 ;  /* 0x000000ffff046224 */ /* 0x001fe400078e000c */
[----:B------:R-:W-:-:S05]  /*6610*/  @P6 IMAD.MOV.U32 R5, RZ, RZ, R13 ;  /* 0x000000ffff056224 */ /* 0x000fca00078e000d */
[----:B------:R0:W-:Y:S02]  /*6620*/  @P6 STG.E desc[UR36][R4.64+0xa4], R45 ;  /* 0x0000a42d04006986 */ /* 0x0001e4000c101924 */
[----:B0-----:R-:W-:Y:S02]  /*6630*/  @P5 IMAD.MOV.U32 R4, RZ, RZ, R6 ;  /* 0x000000ffff045224 */ /* 0x001fe400078e0006 */
[----:B------:R-:W-:-:S05]  /*6640*/  @P5 IMAD.MOV.U32 R5, RZ, RZ, R7 ;  /* 0x000000ffff055224 */ /* 0x000fca00078e0007 */
[----:B------:R0:W-:Y:S01]  /*6650*/  @P5 STG.E desc[UR36][R4.64+0xa0], R9 ;  /* 0x0000a00904005986 */ /* 0x0001e2000c101924 */
[C---:B------:R-:W-:Y:S02]  /*6660*/  ISETP.GT.AND P5, PT, R3.reuse, 0x80, P4 ;  /* 0x000000800300780c */ /* 0x040fe400027a4270 */
[----:B------:R-:W-:Y:S01]  /*6670*/  ISETP.GT.AND P4, PT, R3, 0x88, P4 ;  /* 0x000000880300780c */ /* 0x000fe20002784270 */
[----:B0-----:R-:W-:Y:S02]  /*6680*/  @P3 IMAD.MOV.U32 R4, RZ, RZ, R6 ;  /* 0x000000ffff043224 */ /* 0x001fe400078e0006 */
[----:B------:R-:W-:Y:S01]  /*6690*/  FMUL R9, R52, R90 ;  /* 0x0000005a34097220 */ /* 0x000fe20000400000 */
[----:B------:R-:W-:-:S05]  /*66a0*/  @P3 IMAD.MOV.U32 R5, RZ, RZ, R7 ;  /* 0x000000ffff053224 */ /* 0x000fca00078e0007 */
[----:B------:R0:W-:Y:S01]  /*66b0*/  @P3 STG.E desc[UR36][R4.64+0xa4], R47 ;  /* 0x0000a42f04003986 */ /* 0x0001e2000c101924 */
[C---:B------:R-:W-:Y:S02]  /*66c0*/  ISETP.GT.AND P3, PT, R3.reuse, 0x80, P0 ;  /* 0x000000800300780c */ /* 0x040fe40000764270 */
[----:B------:R-:W-:Y:S01]  /*66d0*/  ISETP.GT.AND P0, PT, R3, 0x88, P0 ;  /* 0x000000880300780c */ /* 0x000fe20000704270 */
[----:B0-----:R-:W-:Y:S01]  /*66e0*/  @P5 IMAD.MOV.U32 R4, RZ, RZ, R12 ;  /* 0x000000ffff045224 */ /* 0x001fe200078e000c */
[----:B------:R-:W-:-:S05]  /*66f0*/  @P5 MOV R5, R13 ;  /* 0x0000000d00055202 */ /* 0x000fca0000000f00 */
        /* <DEDUP_REMOVED lines=9> */
[----:B------:R-:W-:Y:S01]  /*6790*/  FMUL R3, R50, R90 ;  /* 0x0000005a32037220 */ /* 0x000fe20000400000 */
[----:B0-----:R-:W-:Y:S02]  /*67a0*/  @P4 IMAD.MOV.U32 R4, RZ, RZ, R6 ;  /* 0x000000ffff044224 */ /* 0x001fe400078e0006 */
[----:B------:R-:W-:-:S05]  /*67b0*/  @P4 IMAD.MOV.U32 R5, RZ, RZ, R7 ;  /* 0x000000ffff054224 */ /* 0x000fca00078e0007 */
[----:B------:R0:W-:Y:S02]  /*67c0*/  @P4 STG.E desc[UR36][R4.64+0xc0], R3 ;  /* 0x0000c00304004986 */ /* 0x0001e4000c101924 */
[----:B0-----:R-:W-:Y:S02]  /*67d0*/  @P0 IMAD.MOV.U32 R4, RZ, RZ, R6 ;  /* 0x000000ffff040224 */ /* 0x001fe400078e0006 */
[----:B------:R-:W-:-:S05]  /*67e0*/  @P0 IMAD.MOV.U32 R5, RZ, RZ, R7 ;  /* 0x000000ffff050224 */ /* 0x000fca00078e0007 */
[----:B------:R0:W-:Y:S02]  /*67f0*/  @P0 STG.E desc[UR36][R4.64+0xc4], R51 ;  /* 0x0000c43304000986 */ /* 0x0001e4000c101924 */
[----:B0-----:R-:W-:Y:S01]  /*6800*/  @P5 IMAD.MOV.U32 R4, RZ, RZ, R12 ;  /* 0x000000ffff045224 */ /* 0x001fe200078e000c */
[----:B------:R-:W-:-:S05]  /*6810*/  @P5 MOV R5, R13 ;  /* 0x0000000d00055202 */ /* 0x000fca0000000f00 */
[----:B------:R0:W-:Y:S04]  /*6820*/  @P5 STG.E desc[UR36][R4.64+0xe0], R9 ;  /* 0x0000e00904005986 */ /* 0x0001e8000c101924 */
[----:B------:R1:W-:Y:S01]  /*6830*/  @P3 STG.E desc[UR36][R12.64+0xe4], R53 ;  /* 0x0000e4350c003986 */ /* 0x0003e2000c101924 */
[----:B0-----:R-:W-:Y:S02]  /*6840*/  @P2 IMAD.MOV.U32 R4, RZ, RZ, R6 ;  /* 0x000000ffff042224 */ /* 0x001fe400078e0006 */
[----:B------:R-:W-:-:S05]  /*6850*/  @P2 IMAD.MOV.U32 R5, RZ, RZ, R7 ;  /* 0x000000ffff052224 */ /* 0x000fca00078e0007 */
[----:B------:R1:W-:Y:S04]  /*6860*/  @P2 STG.E desc[UR36][R4.64+0xe0], R11 ;  /* 0x0000e00b04002986 */ /* 0x0003e8000c101924 */
[----:B------:R1:W-:Y:S02]  /*6870*/  @P1 STG.E desc[UR36][R6.64+0xe4], R55 ;  /* 0x0000e43706001986 */ /* 0x0003e4000c101924 */
.L_x_156:
[----:B------:R-:W-:Y:S05]  /*6880*/  BSYNC B0 ;  /* 0x0000000000007941 */ /* 0x000fea0003800000 */
.L_x_32:
[----:B------:R-:W-:Y:S01]  /*6890*/  IADD3 R16, P0, R16, UR38, RZ ;  /* 0x0000002610107c10 */ /* 0x000fe2000ff1e0ff */
[----:B------:R-:W-:Y:S01]  /*68a0*/  ULDC.64 UR4, c[0x0][0x650] ;  /* 0x0001940000047ab9 */ /* 0x000fe20000000a00 */
[----:B------:R-:W-:Y:S01]  /*68b0*/  PRMT R3, RZ, 0x7610, R3 ;  /* 0x00007610ff037816 */ /* 0x000fe20000000003 */
[----:B------:R-:W-:Y:S01]  /*68c0*/  IMAD.MOV.U32 R103, RZ, RZ, -0x1 ;  /* 0xffffffffff677424 */ /* 0x000fe200078e00ff */
[----:B------:R-:W-:Y:S01]  /*68d0*/  IADD3.X R17, R17, UR41, RZ, P0, !PT ;  /* 0x0000002911117c10 */ /* 0x000fe200087fe4ff */
[----:B------:R-:W-:Y:S01]  /*68e0*/  IMAD.MOV.U32 R23, RZ, RZ, -0x1 ;  /* 0xffffffffff177424 */ /* 0x000fe200078e00ff */
[----:B------:R-:W-:-:S04]  /*68f0*/  ISETP.GE.U32.AND P0, PT, R16, UR4, PT ;  /* 0x0000000410007c0c */ /* 0x000fc8000bf06070 */
[----:B------:R-:W-:-:S13]  /*6900*/  ISETP.GE.U32.AND.EX P0, PT, R17, UR5, PT, P0 ;  /* 0x0000000511007c0c */ /* 0x000fda000bf06100 */
[----:B------:R-:W-:Y:S05]  /*6910*/  @P0 BRA `(.L_x_157) ;  /* 0x00000004004c0947 */ /* 0x000fea0003800000 */
[----:B-1----:R-:W1:Y:S01]  /*6920*/  LDC.64 R10, c[0x0][0x628] ;  /* 0x00018a00ff0a7b82 */ /* 0x002e620000000a00 */
[----:B0-23--:R-:W0:Y:S01]  /*6930*/  S2R R12, SR_CTAID.X ;  /* 0x00000000000c7919 */ /* 0x00de220000002500 */
[----:B------:R-:W-:Y:S02]  /*6940*/  IMAD.MOV.U32 R8, RZ, RZ, R16 ;  /* 0x000000ffff087224 */ /* 0x000fe400078e0010 */
[----:B------:R-:W-:Y:S01]  /*6950*/  IMAD.MOV.U32 R9, RZ, RZ, R17 ;  /* 0x000000ffff097224 */ /* 0x000fe200078e0011 */
[----:B------:R-:W2:Y:S03]  /*6960*/  S2R R20, SR_CTAID.Y ;  /* 0x0000000000147919 */ /* 0x000ea60000002600 */
[----:B------:R-:W3:Y:S08]  /*6970*/  LDC R0, c[0x0][0x630] ;  /* 0x00018c00ff007b82 */ /* 0x000ef00000000800 */
[----:B----4-:R-:W4:Y:S01]  /*6980*/  LDC.64 R14, c[0x0][0x620] ;  /* 0x00018800ff0e7b82 */ /* 0x010f220000000a00 */
[----:B-1----:R-:W-:-:S04]  /*6990*/  ISETP.NE.U32.AND P0, PT, R10, RZ, PT ;  /* 0x000000ff0a00720c */ /* 0x002fc80003f05070 */
[----:B------:R-:W-:-:S13]  /*69a0*/  ISETP.NE.AND.EX P0, PT, R11, RZ, PT, P0 ;  /* 0x000000ff0b00720c */ /* 0x000fda0003f05300 */
[----:B0-234-:R-:W-:Y:S05]  /*69b0*/  @!P0 BRA `(.L_x_158) ;  /* 0x0000000000288947 */ /* 0x01dfea0003800000 */
[----:B------:R-:W0:Y:S02]  /*69c0*/  LDC R3, c[0x0][0x634] ;  /* 0x00018d00ff037b82 */ /* 0x000e240000000800 */
[----:B0-----:R-:W-:-:S05]  /*69d0*/  IADD3 R3, P0, R16, R3, RZ ;  /* 0x0000000310037210 */ /* 0x001fca0007f1e0ff */
[----:B------:R-:W-:-:S04]  /*69e0*/  IMAD.X R13, RZ, RZ, R17, P0 ;  /* 0x000000ffff0d7224 */ /* 0x000fc800000e0611 */
[----:B------:R-:W-:-:S04]  /*69f0*/  IMAD.WIDE.U32 R4, R13, R10, RZ ;  /* 0x0000000a0d047225 */ /* 0x000fc800078e00ff */
[----:B------:R-:W-:-:S04]  /*6a00*/  IMAD.WIDE.U32 R6, P0, R3, R11, R4 ;  /* 0x0000000b03067225 */ /* 0x000fc80007800004 */
[----:B------:R-:W-:Y:S01]  /*6a10*/  IMAD.WIDE.U32 R4, R3, R10, RZ ;  /* 0x0000000a03047225 */ /* 0x000fe200078e00ff */
[----:B------:R-:W-:-:S03]  /*6a20*/  IADD3.X R9, RZ, RZ, RZ, P0, !PT ;  /* 0x000000ffff097210 */ /* 0x000fc600007fe4ff */
[----:B------:R-:W-:Y:S01]  /*6a30*/  IMAD.MOV.U32 R8, RZ, RZ, R7 ;  /* 0x000000ffff087224 */ /* 0x000fe200078e0007 */
[----:B------:R-:W-:-:S05]  /*6a40*/  IADD3 RZ, P0, R5, R6, RZ ;  /* 0x0000000605ff7210 */ /* 0x000fca0007f1e0ff */
[----:B------:R-:W-:-:S08]  /*6a50*/  IMAD.WIDE.U32.X R8, R13, R11, R8, P0 ;  /* 0x0000000b0d087225 */ /* 0x000fd000000e0408 */
.L_x_158:
[-CC-:B------:R-:W-:Y:S01]  /*6a60*/  SHF.R.U64 R23, R8, R0.reuse, R9.reuse ;  /* 0x0000000008177219 */ /* 0x180fe20000001209 */
[----:B------:R-:W0:Y:S01]  /*6a70*/  LDC.64 R26, c[0x0][0x640] ;  /* 0x00019000ff1a7b82 */ /* 0x000e220000000a00 */
[----:B------:R-:W-:Y:S01]  /*6a80*/  SHF.R.U32.HI R0, RZ, R0, R9 ;  /* 0x00000000ff007219 */ /* 0x000fe20000011609 */
[----:B------:R-:W-:Y:S01]  /*6a90*/  ULDC UR4, c[0x0][0x150] ;  /* 0x0000540000047ab9 */ /* 0x000fe20000000800 */
[----:B------:R-:W-:Y:S02]  /*6aa0*/  IADD3 R3, P0, RZ, -R23, RZ ;  /* 0x80000017ff037210 */ /* 0x000fe40007f1e0ff */
[----:B------:R-:W-:-:S03]  /*6ab0*/  I2FP.F32.U32 R7, R12 ;  /* 0x0000000c00077245 */ /* 0x000fc60000201000 */
[----:B------:R-:W1:Y:S01]  /*6ac0*/  LDC R6, c[0x0][0x618] ;  /* 0x00018600ff067b82 */ /* 0x000e620000000800 */
[----:B------:R-:W-:Y:S02]  /*6ad0*/  IMAD.X R5, RZ, RZ, ~R0, P0 ;  /* 0x000000ffff057224 */ /* 0x000fe400000e0e00 */
[----:B------:R-:W-:Y:S01]  /*6ae0*/  FMUL R7, R7, UR4 ;  /* 0x0000000407077c20 */ /* 0x000fe20008400000 */
[----:B------:R-:W-:Y:S01]  /*6af0*/  ULDC UR4, c[0x0][0x154] ;  /* 0x0000550000047ab9 */ /* 0x000fe20000000800 */
[-C--:B------:R-:W-:Y:S02]  /*6b00*/  IMAD R0, R5, R14.reuse, RZ ;  /* 0x0000000e05007224 */ /* 0x080fe400078e02ff */
[C---:B------:R-:W-:Y:S01]  /*6b10*/  IMAD.WIDE.U32 R4, R3.reuse, R14, R16 ;  /* 0x0000000e03047225 */ /* 0x040fe200078e0010 */
[----:B------:R-:W2:Y:S01]  /*6b20*/  LDC R11, c[0x0][0x608] ;  /* 0x00018200ff0b7b82 */ /* 0x000ea20000000800 */
[----:B------:R-:W3:Y:S02]  /*6b30*/  F2I.U32.TRUNC.NTZ R7, R7 ;  /* 0x0000000700077305 */ /* 0x000ee4000020f000 */
[----:B------:R-:W-:-:S04]  /*6b40*/  IMAD R3, R3, R15, R0 ;  /* 0x0000000f03037224 */ /* 0x000fc800078e0200 */
[----:B------:R-:W-:Y:S01]  /*6b50*/  IMAD.IADD R3, R5, 0x1, R3 ;  /* 0x0000000105037824 */ /* 0x000fe200078e0203 */
[----:B------:R-:W4:Y:S01]  /*6b60*/  LDC R8, c[0x0][0x658] ;  /* 0x00019600ff087b82 */ /* 0x000f220000000800 */
[----:B------:R-:W-:Y:S02]  /*6b70*/  I2FP.F32.U32 R5, R20 ;  /* 0x0000001400057245 */ /* 0x000fe40000201000 */
[----:B0-----:R-:W-:-:S04]  /*6b80*/  ISETP.NE.U32.AND P0, PT, R26, RZ, PT ;  /* 0x000000ff1a00720c */ /* 0x001fc80003f05070 */
[----:B------:R-:W-:Y:S01]  /*6b90*/  ISETP.NE.AND.EX P0, PT, R27, RZ, PT, P0 ;  /* 0x000000ff1b00720c */ /* 0x000fe20003f05300 */
[----:B------:R-:W0:Y:S01]  /*6ba0*/  LDC R9, c[0x0][0x144] ;  /* 0x00005100ff097b82 */ /* 0x000e220000000800 */
[-C--:B-1----:R-:W-:Y:S01]  /*6bb0*/  SHF.R.U64 R13, R4, R6.reuse, R3 ;  /* 0x00000006040d7219 */ /* 0x082fe20000001203 */
[----:B---3--:R-:W-:Y:S01]  /*6bc0*/  IMAD.MOV R7, RZ, RZ, -R7 ;  /* 0x000000ffff077224 */ /* 0x008fe200078e0a07 */
[----:B------:R-:W-:Y:S01]  /*6bd0*/  SHF.R.U32.HI R0, RZ, R6, R3 ;  /* 0x00000006ff007219 */ /* 0x000fe20000011603 */
[----:B------:R-:W-:-:S04]  /*6be0*/  FMUL R6, R5, UR4 ;  /* 0x0000000405067c20 */ /* 0x000fc80008400000 */
[----:B------:R-:W1:Y:S01]  /*6bf0*/  LDC R21, c[0x0][0x148] ;  /* 0x00005200ff157b82 */ /* 0x000e620000000800 */
[----:B------:R3:W0:Y:S01]  /*6c00*/  F2I.U32.TRUNC.NTZ R14, R6 ;  /* 0x00000006000e7305 */ /* 0x000622000020f000 */
[-CC-:B--2---:R-:W-:Y:S02]  /*6c10*/  SHF.R.U64 R10, R13, R11.reuse, R0.reuse ;  /* 0x0000000b0d0a7219 */ /* 0x184fe40000001200 */
[----:B------:R-:W-:-:S04]  /*6c20*/  SHF.R.U32.HI R3, RZ, R11, R0 ;  /* 0x0000000bff037219 */ /* 0x000fc80000011600 */
[----:B------:R-:W2:Y:S01]  /*6c30*/  LDC R24, c[0x0][0x648] ;  /* 0x00019200ff187b82 */ /* 0x000ea20000000800 */
[-CC-:B----4-:R-:W-:Y:S02]  /*6c40*/  SHF.R.U64 R15, R10, R8.reuse, R3.reuse ;  /* 0x000000080a0f7219 */ /* 0x190fe40000001203 */
[----:B------:R-:W-:-:S03]  /*6c50*/  SHF.R.U32.HI R5, RZ, R8, R3 ;  /* 0x00000008ff057219 */ /* 0x000fc60000011603 */
[----:B------:R-:W-:Y:S02]  /*6c60*/  IMAD.MOV.U32 R4, RZ, RZ, R15 ;  /* 0x000000ffff047224 */ /* 0x000fe400078e000f */
[----:B------:R-:W4:Y:S01]  /*6c70*/  LDC R28, c[0x0][0x638] ;  /* 0x00018e00ff1c7b82 */ /* 0x000f220000000800 */
[----:B0-----:R-:W-:-:S07]  /*6c80*/  IMAD R25, R9, R7, R12 ;  /* 0x0000000709197224 */ /* 0x001fce00078e020c */
[----:B------:R-:W0:Y:S08]  /*6c90*/  LDC R29, c[0x0][0x610] ;  /* 0x00018400ff1d7b82 */ /* 0x000e300000000800 */
[----:B------:R-:W0:Y:S01]  /*6ca0*/  LDC R30, c[0x0][0x600] ;  /* 0x00018000ff1e7b82 */ /* 0x000e220000000800 */
[----:B-1-3--:R-:W-:Y:S05]  /*6cb0*/  @!P0 BRA `(.L_x_159) ;  /* 0x0000000000288947 */ /* 0x00afea0003800000 */
[----:B------:R-:W1:Y:S02]  /*6cc0*/  LDC R0, c[0x0][0x64c] ;  /* 0x00019300ff007b82 */ /* 0x000e640000000800 */
[----:B-1----:R-:W-:-:S05]  /*6cd0*/  IADD3 R3, P0, R15, R0, RZ ;  /* 0x000000000f037210 */ /* 0x002fca0007f1e0ff */
[----:B------:R-:W-:-:S04]  /*6ce0*/  IMAD.X R11, RZ, RZ, R5, P0 ;  /* 0x000000ffff0b7224 */ /* 0x000fc800000e0605 */
[----:B------:R-:W-:-:S04]  /*6cf0*/  IMAD.WIDE.U32 R4, R11, R26, RZ ;  /* 0x0000001a0b047225 */ /* 0x000fc800078e00ff */
[----:B------:R-:W-:-:S04]  /*6d00*/  IMAD.WIDE.U32 R6, P0, R3, R27, R4 ;  /* 0x0000001b03067225 */ /* 0x000fc80007800004 */
[----:B------:R-:W-:Y:S01]  /*6d10*/  IMAD.WIDE.U32 R4, R3, R26, RZ ;  /* 0x0000001a03047225 */ /* 0x000fe200078e00ff */
[----:B------:R-:W-:-:S03]  /*6d20*/  MOV R8, R7 ;  /* 0x0000000700087202 */ /* 0x000fc60000000f00 */
[----:B------:R-:W-:Y:S01]  /*6d30*/  IMAD.X R9, RZ, RZ, RZ, P0 ;  /* 0x000000ffff097224 */ /* 0x000fe200000e06ff */
[----:B------:R-:W-:-:S05]  /*6d40*/  IADD3 RZ, P0, R5, R6, RZ ;  /* 0x0000000605ff7210 */ /* 0x000fca0007f1e0ff */
[----:B------:R-:W-:-:S08]  /*6d50*/  IMAD.WIDE.U32.X R4, R11, R27, R8, P0 ;  /* 0x0000001b0b047225 */ /* 0x000fd000000e0408 */
.L_x_159:
[----:B------:R-:W-:Y:S01]  /*6d60*/  ISETP.NE.AND P0, PT, R2, 0x1, PT ;  /* 0x000000010200780c */ /* 0x000fe20003f05270 */
[----:B------:R-:W-:Y:S01]  /*6d70*/  IMAD.MOV R14, RZ, RZ, -R14 ;  /* 0x000000ffff0e7224 */ /* 0x000fe200078e0a0e */
[----:B--2---:R-:W-:Y:S02]  /*6d80*/  SHF.R.U64 R0, R4, R24, R5 ;  /* 0x0000001804007219 */ /* 0x004fe40000001205 */
[----:B------:R-:W-:Y:S02]  /*6d90*/  LOP3.LUT R3, R10, R101, RZ, 0xc0, !PT ;  /* 0x000000650a037212 */ /* 0x000fe400078ec0ff */
[----:B------:R-:W-:Y:S01]  /*6da0*/  LOP3.LUT R6, R13, R100, RZ, 0xc0, !PT ;  /* 0x000000640d067212 */ /* 0x000fe200078ec0ff */
[----:B------:R-:W-:Y:S02]  /*6db0*/  IMAD.MOV R4, RZ, RZ, -R0 ;  /* 0x000000ffff047224 */ /* 0x000fe400078e0a00 */
[----:B------:R-:W-:Y:S02]  /*6dc0*/  IMAD R0, R96, R0, R3 ;  /* 0x0000000060007224 */ /* 0x000fe400078e0203 */
[----:B----4-:R-:W-:-:S02]  /*6dd0*/  IMAD R3, R4, R28, R15 ;  /* 0x0000001c04037224 */ /* 0x010fc400078e020f */
[----:B------:R-:W-:Y:S02]  /*6de0*/  @P0 IMAD R25, R21, R14, R20 ;  /* 0x0000000e15190224 */ /* 0x000fe400078e0214 */
[----:B0-----:R-:W-:Y:S02]  /*6df0*/  IMAD R5, R3, R30, R6 ;  /* 0x0000001e03057224 */ /* 0x001fe400078e0206 */
[----:B------:R-:W-:Y:S02]  /*6e00*/  IMAD R0, R0, R29, R25 ;  /* 0x0000001d00007224 */ /* 0x000fe400078e0219 */
[----:B------:R-:W-:-:S03]  /*6e10*/  IMAD.MOV.U32 R4, RZ, RZ, 0x1 ;  /* 0x00000001ff047424 */ /* 0x000fc600078e00ff */
[----:B------:R-:W-:Y:S02]  /*6e20*/  SEL R103, R5, R0, !P0 ;  /* 0x0000000005677207 */ /* 0x000fe40004000000 */
[----:B------:R-:W-:Y:S02]  /*6e30*/  PRMT R3, R4, 0x7610, R3 ;  /* 0x0000761004037816 */ /* 0x000fe40000000003 */
[----:B------:R-:W-:-:S07]  /*6e40*/  SEL R0, R0, R5, !P0 ;  /* 0x0000000500007207 */ /* 0x000fce0004000000 */
.L_x_157:
[----:B------:R-:W-:Y:S01]  /*6e50*/  UIADD3 UR42, UR43, UR42, URZ ;  /* 0x0000002a2b2a7290 */ /* 0x000fe2000fffe03f */
[----:B------:R-:W-:Y:S01]  /*6e60*/  LOP3.LUT P0, RZ, R3, 0xff, RZ, 0xc0, !PT ;  /* 0x000000ff03ff7812 */ /* 0x000fe2000780c0ff */
[----:B------:R-:W-:Y:S02]  /*6e70*/  IMAD.MOV.U32 R115, RZ, RZ, R0 ;  /* 0x000000ffff737224 */ /* 0x000fe400078e0000 */
[----:B------:R-:W-:Y:S02]  /*6e80*/  USHF.R.U32.HI UR4, URZ, 0x1, UR42 ;  /* 0x000000013f047899 */ /* 0x000fe4000801162a */
[----:B------:R-:W-:Y:S02]  /*6e90*/  UISETP.GT.U32.AND UP1, UPT, UR42, 0x1, UPT ;  /* 0x000000012a00788c */ /* 0x000fe4000bf24070 */
[----:B------:R-:W-:Y:S02]  /*6ea0*/  ULOP3.LUT UR4, UR4, 0x1, URZ, 0xc0, !UPT ;  /* 0x0000000104047892 */ /* 0x000fe4000f8ec03f */
[----:B------:R-:W-:-:S02]  /*6eb0*/  UISETP.LT.U32.AND UP1, UPT, UR43, 0x2, UP1 ;  /* 0x000000022b00788c */ /* 0x000fc40008f21070 */
[----:B------:R-:W-:Y:S02]  /*6ec0*/  UISETP.NE.U32.AND UP0, UPT, UR4, 0x1, UPT ;  /* 0x000000010400788c */ /* 0x000fe4000bf05070 */
[----:B------:R-:W-:Y:S02]  /*6ed0*/  USEL UR5, URZ, 0x1, !UP1 ;  /* 0x000000013f057887 */ /* 0x000fe4000c800000 */
[----:B------:R-:W-:Y:S02]  /*6ee0*/  UISETP.GT.U32.AND UP0, UPT, UR43, 0x1, !UP0 ;  /* 0x000000012b00788c */ /* 0x000fe4000c704070 */
[----:B------:R-:W-:Y:S02]  /*6ef0*/  ULOP3.LUT UR42, UR42, 0x1, URZ, 0xc0, !UPT ;  /* 0x000000012a2a7892 */ /* 0x000fe4000f8ec03f */
[----:B------:R-:W-:-:S04]  /*6f00*/  USEL UR4, URZ, 0x1, !UP0 ;  /* 0x000000013f047887 */ /* 0x000fc8000c000000 */
[----:B------:R-:W-:Y:S01]  /*6f10*/  ULOP3.LUT UR40, UR4, UR40, UR5, 0x96, !UPT ;  /* 0x0000002804287292 */ /* 0x000fe2000f8e9605 */
[----:B------:R-:W-:Y:S11]  /*6f20*/  @P0 BRA `(.L_x_160) ;  /* 0xffffffa400540947 */ /* 0x000ff6000383ffff */
[----:B------:R-:W-:Y:S05]  /*6f30*/  EXIT ;  /* 0x000000000000794d */ /* 0x000fea0003800000 */
.L_x_7:
        /* <DEDUP_REMOVED lines=9> */
[----:B------:R-:W-:Y:S01]  /*6fd0*/  MOV R14, R16 ;  /* 0x00000010000e7202 */ /* 0x000fe20000000f00 */
[----:B------:R-:W-:-:S06]  /*6fe0*/  IMAD.MOV.U32 R15, RZ, RZ, R17 ;  /* 0x000000ffff0f7224 */ /* 0x000fcc00078e0011 */
        /* <DEDUP_REMOVED lines=15> */
.L_x_162:
[----:B------:R-:W0:Y:S01]  /*70e0*/  LDC.64 R28, c[0x0][0x640] ;  /* 0x00019000ff1c7b82 */ /* 0x000e220000000a00 */
[-CC-:B------:R-:W-:Y:S02]  /*70f0*/  SHF.R.U64 R21, R14, R6.reuse, R15.reuse ;  /* 0x000000060e157219 */ /* 0x180fe4000000120f */
[----:B------:R-:W-:Y:S02]  /*7100*/  SHF.R.U32.HI R6, RZ, R6, R15 ;  /* 0x00000006ff067219 */ /* 0x000fe4000001160f */
[----:B------:R-:W-:Y:S02]  /*7110*/  IADD3 R13, P0, RZ, -R21, RZ ;  /* 0x80000015ff0d7210 */ /* 0x000fe40007f1e0ff */
[----:B------:R-:W-:Y:S01]  /*7120*/  MOV R30, 0x1 ;  /* 0x00000001001e7802 */ /* 0x000fe20000000f00 */
[----:B------:R-:W1:Y:S02]  /*7130*/  LDC R12, c[0x0][0x618] ;  /* 0x00018600ff0c7b82 */ /* 0x000e640000000800 */
[----:B------:R-:W-:-:S04]  /*7140*/  IMAD.X R9, RZ, RZ, ~R6, P0 ;  /* 0x000000ffff097224 */ /* 0x000fc800000e0e06 */
[-C--:B------:R-:W-:Y:S02]  /*7150*/  IMAD R6, R9, R24.reuse, RZ ;  /* 0x0000001809067224 */ /* 0x080fe400078e02ff */
[----:B------:R-:W2:Y:S01]  /*7160*/  LDC R14, c[0x0][0x608] ;  /* 0x00018200ff0e7b82 */ /* 0x000ea20000000800 */
[----:B------:R-:W-:-:S04]  /*7170*/  IMAD.WIDE.U32 R8, R13, R24, R16 ;  /* 0x000000180d087225 */ /* 0x000fc800078e0010 */
[----:B------:R-:W-:-:S03]  /*7180*/  IMAD R13, R13, R25, R6 ;  /* 0x000000190d0d7224 */ /* 0x000fc600078e0206 */
[----:B------:R-:W3:Y:S01]  /*7190*/  LDC R27, c[0x0][0x658] ;  /* 0x00019600ff1b7b82 */ /* 0x000ee20000000800 */
[----:B------:R-:W-:Y:S01]  /*71a0*/  IMAD.IADD R9, R9, 0x1, R13 ;  /* 0x0000000109097824 */ /* 0x000fe200078e020d */
[----:B0-----:R-:W-:-:S04]  /*71b0*/  ISETP.NE.U32.AND P0, PT, R28, RZ, PT ;  /* 0x000000ff1c00720c */ /* 0x001fc80003f05070 */
[----:B------:R-:W-:Y:S02]  /*71c0*/  ISETP.NE.AND.EX P0, PT, R29, RZ, PT, P0 ;  /* 0x000000ff1d00720c */ /* 0x000fe40003f05300 */
[----:B------:R-:W0:Y:S01]  /*71d0*/  LDC R22, c[0x0][0x600] ;  /* 0x00018000ff167b82 */ /* 0x000e220000000800 */
[-CC-:B-1----:R-:W-:Y:S01]  /*71e0*/  SHF.R.U64 R10, R8, R12.reuse, R9.reuse ;  /* 0x0000000c080a7219 */ /* 0x182fe20000001209 */
[----:B------:R-:W-:Y:S01]  /*71f0*/  IMAD.MOV.U32 R8, RZ, RZ, -0x1 ;  /* 0xffffffffff087424 */ /* 0x000fe200078e00ff */
[----:B------:R-:W-:-:S05]  /*7200*/  SHF.R.U32.HI R9, RZ, R12, R9 ;  /* 0x0000000cff097219 */ /* 0x000fca0000011609 */
[----:B------:R-:W1:Y:S01]  /*7210*/  LDC R24, c[0x0][0x648] ;  /* 0x00019200ff187b82 */ /* 0x000e620000000800 */
[-CC-:B--2---:R-:W-:Y:S02]  /*7220*/  SHF.R.U64 R23, R10, R14.reuse, R9.reuse ;  /* 0x0000000e0a177219 */ /* 0x184fe40000001209 */
[----:B------:R-:W-:-:S05]  /*7230*/  SHF.R.U32.HI R6, RZ, R14, R9 ;  /* 0x0000000eff067219 */ /* 0x000fca0000011609 */
[----:B------:R-:W2:Y:S01]  /*7240*/  LDC R26, c[0x0][0x638] ;  /* 0x00018e00ff1a7b82 */ /* 0x000ea20000000800 */
[-C--:B---3--:R-:W-:Y:S02]  /*7250*/  SHF.L.U32 R8, R8, R27.reuse, RZ ;  /* 0x0000001b08087219 */ /* 0x088fe400000006ff */
[-CC-:B------:R-:W-:Y:S02]  /*7260*/  SHF.R.U64 R25, R23, R27.reuse, R6.reuse ;  /* 0x0000001b17197219 */ /* 0x180fe40000001206 */
[----:B------:R-:W-:Y:S02]  /*7270*/  LOP3.LUT R32, RZ, R8, RZ, 0x33, !PT ;  /* 0x00000008ff207212 */ /* 0x000fe400078e33ff */
[----:B------:R-:W-:Y:S01]  /*7280*/  SHF.R.U32.HI R9, RZ, R27, R6 ;  /* 0x0000001bff097219 */ /* 0x000fe20000011606 */
[----:B------:R-:W3:Y:S01]  /*7290*/  LDC R31, c[0x0][0x610] ;  /* 0x00018400ff1f7b82 */ /* 0x000ee20000000800 */
[----:B------:R-:W-:Y:S01]  /*72a0*/  IMAD.MOV.U32 R8, RZ, RZ, R25 ;  /* 0x000000ffff087224 */ /* 0x000fe200078e0019 */
[----:B------:R-:W-:Y:S06]  /*72b0*/  @!P0 BRA `(.L_x_163) ;  /* 0x0000000000288947 */ /* 0x000fec0003800000 */
        /* <DEDUP_REMOVED lines=10> */
.L_x_163:
[----:B------:R-:W-:Y:S02]  /*7360*/  ISETP.NE.AND P0, PT, R2, 0x1, PT ;  /* 0x000000010200780c */ /* 0x000fe40003f05270 */
[----:B-1----:R-:W-:Y:S01]  /*7370*/  SHF.R.U64 R6, R8, R24, R9 ;  /* 0x0000001808067219 */ /* 0x002fe20000001209 */
[----:B0-----:R-:W-:Y:S01]  /*7380*/  VIADD R9, R22, 0xffffffff ;  /* 0xffffffff16097836 */ /* 0x001fe20000000000 */
[----:B------:R-:W-:Y:S02]  /*7390*/  SHF.L.U32 R30, R30, R27, RZ ;  /* 0x0000001b1e1e7219 */ /* 0x000fe400000006ff */
[----:B------:R-:W-:Y:S01]  /*73a0*/  LOP3.LUT R5, R23, R32, RZ, 0xc0, !PT ;  /* 0x0000002017057212 */ /* 0x000fe200078ec0ff */
[----:B------:R-:W-:-:S04]  /*73b0*/  IMAD.MOV R8, RZ, RZ, -R6 ;  /* 0x000000ffff087224 */ /* 0x000fc800078e0a06 */
[----:B------:R-:W-:Y:S01]  /*73c0*/  IMAD R6, R30, R6, R5 ;  /* 0x000000061e067224 */ /* 0x000fe200078e0205 */
[----:B------:R-:W-:Y:S01]  /*73d0*/  LOP3.LUT R5, R10, R9, RZ, 0xc0, !PT ;  /* 0x000000090a057212 */ /* 0x000fe200078ec0ff */
[----:B------:R-:W-:Y:S02]  /*73e0*/  @P0 IMAD R3, R7, R20, R4 ;  /* 0x0000001407030224 */ /* 0x000fe400078e0204 */
[----:B--2---:R-:W-:Y:S02]  /*73f0*/  IMAD R4, R8, R26, R25 ;  /* 0x0000001a08047224 */ /* 0x004fe400078e0219 */
[----:B---3--:R-:W-:Y:S01]  /*7400*/  IMAD R3, R6, R31, R3 ;  /* 0x0000001f06037224 */ /* 0x008fe200078e0203 */
[----:B------:R-:W-:Y:S01]  /*7410*/  MOV R6, R21 ;  /* 0x0000001500067202 */ /* 0x000fe20000000f00 */
[----:B------:R-:W-:Y:S02]  /*7420*/  IMAD R4, R4, R22, R5 ;  /* 0x0000001604047224 */ /* 0x000fe400078e0205 */
[----:B------:R-:W-:-:S03]  /*7430*/  IMAD.MOV.U32 R8, RZ, RZ, 0x1 ;  /* 0x00000001ff087424 */ /* 0x000fc600078e00ff */
[----:B------:R-:W-:Y:S02]  /*7440*/  SEL R13, R4, R3, !P0 ;  /* 0x00000003040d7207 */ /* 0x000fe40004000000 */
[----:B------:R-:W-:-:S07]  /*7450*/  SEL R19, R3, R4, !P0 ;  /* 0x0000000403137207 */ /* 0x000fce0004000000 */
.L_x_161:
[----:B------:R-:W-:-:S08]  /*7460*/  NOP ;  /* 0x0000000000007918 */ /* 0x000fd00000000000 */
[----:B------:R-:W0:-:S00]  /*7470*/  USETMAXREG.DEALLOC.CTAPOOL 0x28 ;  /* 0x00000028000079c8 */ /* 0x000e0000080e0500 */
[----:B0-----:R-:W-:-:S13]  /*7480*/  ISETP.NE.AND P0, PT, R0, RZ, PT ;  /* 0x000000ff0000720c */ /* 0x001fda0003f05270 */
[----:B------:R-:W-:Y:S05]  /*7490*/  @P0 EXIT ;  /* 0x000000000000094d */ /* 0x000fea0003800000 */
[----:B------:R-:W-:Y:S01]  /*74a0*/  LOP3.LUT P0, RZ, R8, 0xff, RZ, 0xc0, !PT ;  /* 0x000000ff08ff7812 */ /* 0x000fe2000780c0ff */
[----:B------:R-:W-:Y:S02]  /*74b0*/  IMAD.MOV.U32 R10, RZ, RZ, 0x1 ;  /* 0x00000001ff0a7424 */ /* 0x000fe400078e00ff */
[----:B------:R-:W-:-:S10]  /*74c0*/  IMAD.MOV.U32 R9, RZ, RZ, RZ ;  /* 0x000000ffff097224 */ /* 0x000fd400078e00ff */
[----:B------:R-:W-:Y:S05]  /*74d0*/  @!P0 BRA `(.L_x_164) ;  /* 0x0000000c009c8947 */ /* 0x000fea0003800000 */
[----:B------:R-:W0:Y:S01]  /*74e0*/  LDC R0, c[0x0][0x28c] ;  /* 0x0000a300ff007b82 */ /* 0x000e220000000800 */
[----:B------:R-:W-:Y:S01]  /*74f0*/  UMOV UR7, 0x1 ;  /* 0x0000000100077882 */ /* 0x000fe20000000000 */
[----:B------:R-:W-:Y:S01]  /*7500*/  ULDC UR14, c[0x0][0x658] ;  /* 0x00019600000e7ab9 */ /* 0x000fe20000000800 */
[----:B------:R-:W-:Y:S01]  /*7510*/  UMOV UR6, 0xffffffff ;  /* 0xffffffff00067882 */ /* 0x000fe20000000000 */
[----:B------:R-:W-:Y:S01]  /*7520*/  BSSY B0, `(.L_x_164) ;  /* 0x00000e2000007945 */ /* 0x000fe20003800000 */
[----:B------:R-:W-:Y:S01]  /*7530*/  USHF.L.U32 UR6, UR6, UR14, URZ ;  /* 0x0000000e06067299 */ /* 0x000fe2000800063f */
[----:B------:R-:W-:Y:S01]  /*7540*/  LOP3.LUT R12, R18, 0x2, RZ, 0xfc, !PT ;  /* 0x00000002120c7812 */ /* 0x000fe200078efcff */
[----:B------:R-:W-:Y:S01]  /*7550*/  IMAD.MOV.U32 R10, RZ, RZ, 0x1 ;  /* 0x00000001ff0a7424 */ /* 0x000fe200078e00ff */
[----:B------:R-:W1:Y:S01]  /*7560*/  S2UR UR5, SR_CgaCtaId ;  /* 0x00000000000579c3 */ /* 0x000e620000008800 */
[----:B------:R-:W-:Y:S01]  /*7570*/  IMAD.MOV.U32 R9, RZ, RZ, RZ ;  /* 0x000000ffff097224 */ /* 0x000fe200078e00ff */
[----:B------:R-:W-:Y:S01]  /*7580*/  ULDC UR13, c[0x0][0x600] ;  /* 0x00018000000d7ab9 */ /* 0x000fe20000000800 */
[----:B------:R-:W-:Y:S01]  /*7590*/  UMOV UR29, 0x5 ;  /* 0x00000005001d7882 */ /* 0x000fe20000000000 */
[----:B------:R-:W-:-:S02]  /*75a0*/  UIADD3 UR13, UR13, -0x1, URZ ;  /* 0xffffffff0d0d7890 */ /* 0x000fc4000fffe03f */
[----:B------:R-:W-:Y:S02]  /*75b0*/  USHF.L.U32 UR14, UR7, UR14, URZ ;  /* 0x0000000e070e7299 */ /* 0x000fe4000800063f */
[----:B------:R-:W-:Y:S01]  /*75c0*/  ULOP3.LUT UR22, URZ, UR6, URZ, 0x33, !UPT ;  /* 0x000000063f167292 */ /* 0x000fe2000f8e333f */
[----:B------:R-:W-:Y:S01]  /*75d0*/  ULDC.64 UR42, c[0x0][0x198] ;  /* 0x00006600002a7ab9 */ /* 0x000fe20000000a00 */
[----:B0-----:R-:W-:-:S05]  /*75e0*/  VIADD R0, R0, 0x3f ;  /* 0x0000003f00007836 */ /* 0x001fca0000000000 */
[----:B------:R-:W-:Y:S01]  /*75f0*/  SHF.R.S32.HI R3, RZ, 0x1f, R0 ;  /* 0x0000001fff037819 */ /* 0x000fe20000011400 */
[----:B-1----:R-:W-:-:S03]  /*7600*/  ULOP3.LUT UR4, UR5, 0x1, URZ, 0xc0, !UPT ;  /* 0x0000000105047892 */ /* 0x002fc6000f8ec03f */
[----:B------:R-:W-:Y:S01]  /*7610*/  LEA.HI R3, R3, R0, RZ, 0x6 ;  /* 0x0000000003037211 */ /* 0x000fe200078f30ff */
[----:B------:R-:W-:Y:S01]  /*7620*/  USHF.R.U32.HI UR31, URZ, 0x1, UR5 ;  /* 0x000000013f1f7899 */ /* 0x000fe20008011605 */
[----:B------:R-:W-:Y:S01]  /*7630*/  IMAD.MOV.U32 R0, RZ, RZ, 0x1 ;  /* 0x00000001ff007424 */ /* 0x000fe200078e00ff */
[----:B------:R-:W-:Y:S01]  /*7640*/  USHF.L.U32 UR15, UR5, 0x5, URZ ;  /* 0x00000005050f7899 */ /* 0x000fe2000800063f */
[--C-:B------:R-:W-:Y:S01]  /*7650*/  SHF.R.S32.HI R8, RZ, 0x6, R3.reuse ;  /* 0x00000006ff087819 */ /* 0x100fe20000011403 */
[----:B------:R-:W-:Y:S02]  /*7660*/  USHF.L.U32 UR21, UR5, 0xa, URZ ;  /* 0x0000000a05157899 */ /* 0x000fe4000800063f */
[----:B------:R-:W-:Y:S01]  /*7670*/  ULOP3.LUT UR5, UR5, 0xfffffffe, URZ, 0xc0, !UPT ;  /* 0xfffffffe05057892 */ /* 0x000fe2000f8ec03f */
[----:B------:R-:W-:Y:S01]  /*7680*/  PRMT R3, R0, 0x7610, R3 ;  /* 0x0000761000037816 */ /* 0x000fe20000000003 */
[----:B------:R-:W-:Y:S01]  /*7690*/  UISETP.GT.U32.AND UP0, UPT, UR4, 0xffff, UPT ;  /* 0x0000ffff0400788c */ /* 0x000fe2000bf04070 */
[----:B------:R-:W-:Y:S01]  /*76a0*/  VIADD R0, R8, 0x1 ;  /* 0x0000000108007836 */ /* 0x000fe20000000000 */
[----:B------:R-:W-:-:S02]  /*76b0*/  USHF.L.U32 UR23, UR7, UR5, URZ ;  /* 0x0000000507177299 */ /* 0x000fc4000800063f */
[----:B------:R-:W-:Y:S02]  /*76c0*/  ULOP3.LUT UR5, UR5, 0x1, URZ, 0xfc, !UPT ;  /* 0x0000000105057892 */ /* 0x000fe4000f8efc3f */
[----:B------:R-:W-:Y:S02]  /*76d0*/  USEL UR4, UR4, 0xffff, !UP0 ;  /* 0x0000ffff04047887 */ /* 0x000fe4000c000000 */
[----:B------:R-:W-:Y:S02]  /*76e0*/  USHF.L.U32 UR5, UR7, UR5, URZ ;  /* 0x0000000507057299 */ /* 0x000fe4000800063f */
[----:B------:R-:W-:Y:S02]  /*76f0*/  ULOP3.LUT UR4, UR4, 0xffff, URZ, 0xc0, !UPT ;  /* 0x0000ffff04047892 */ /* 0x000fe4000f8ec03f */
[----:B------:R-:W-:Y:S02]  /*7700*/  ULOP3.LUT UR15, UR15, 0x20, URZ, 0xc0, !UPT ;  /* 0x000000200f0f7892 */ /* 0x000fe4000f8ec03f */
[----:B------:R-:W-:-:S02]  /*7710*/  ULOP3.LUT UR21, UR21, 0x400, URZ, 0xc0, !UPT ;  /* 0x0000040015157892 */ /* 0x000fc4000f8ec03f */
[----:B------:R-:W-:Y:S02]  /*7720*/  ULOP3.LUT UR23, UR23, UR5, URZ, 0xfc, !UPT ;  /* 0x0000000517177292 */ /* 0x000fe4000f8efc3f */
[----:B------:R-:W-:-:S12]  /*7730*/  USHF.L.U32 UR29, UR29, UR4, URZ ;  /* 0x000000041d1d7299 */ /* 0x000fd8000800063f */
.L_x_175:
[----:B------:R-:W-:-:S03]  /*7740*/  UMOV UR4, 0xffffffff ;  /* 0xffffffff00047882 */ /* 0x000fc60000000000 */
[----:B------:R-:W-:Y:S05]  /*7750*/  BRA.DIV UR4, `(.L_x_165) ;  /* 0x0000000e049c7947 */ /* 0x000fea000b800000 */
[----:B------:R-:W-:-:S13]  /*7760*/  ELECT P6, URZ, PT ;  /* 0x00000000003f782f */ /* 0x000fda00038c0000 */
.L_x_184:
[----:B------:R-:W0:Y:S01]  /*7770*/  LDC R4, c[0x0][0x28c] ;  /* 0x0000a300ff047b82 */ /* 0x000e220000000800 */
[----:B------:R-:W-:Y:S01]  /*7780*/  BSSY B1, `(.L_x_166) ;  /* 0x0000048000017945 */ /* 0x000fe20003800000 */
[----:B0-----:R-:W-:-:S13]  /*7790*/  ISETP.LT.OR P6, PT, R4, 0x1, !P6 ;  /* 0x000000010400780c */ /* 0x001fda00077c1670 */
[----:B------:R-:W-:Y:S05]  /*77a0*/  @P6 BRA `(.L_x_167) ;  /* 0x0000000400146947 */ /* 0x000fea0003800000 */
[----:B------:R-:W-:Y:S01]  /*77b0*/  LEA R19, R19, UR31, 0x1 ;  /* 0x0000001f13137c11 */ /* 0x000fe2000f8e08ff */
[----:B------:R-:W-:Y:S01]  /*77c0*/  IMAD.MOV.U32 R4, RZ, RZ, R0 ;  /* 0x000000ffff047224 */ /* 0x000fe200078e0000 */
[----:B------:R-:W-:Y:S01]  /*77d0*/  LEA R15, R13, UR15, 0x6 ;  /* 0x0000000f0d0f7c11 */ /* 0x000fe2000f8e30ff */
[----:B------:R-:W-:Y:S01]  /*77e0*/  IMAD.MOV.U32 R5, RZ, RZ, R10 ;  /* 0x000000ffff057224 */ /* 0x000fe200078e000a */
[----:B------:R-:W-:Y:S01]  /*77f0*/  MOV R21, RZ ;  /* 0x000000ff00157202 */ /* 0x000fe20000000f00 */
[----:B------:R-:W-:Y:S02]  /*7800*/  IMAD.MOV.U32 R7, RZ, RZ, R9 ;  /* 0x000000ffff077224 */ /* 0x000fe400078e0009 */
[----:B------:R-:W-:-:S07]  /*7810*/  IMAD.SHL.U32 R19, R19, 0x80, RZ ;  /* 0x0000008013137824 */ /* 0x000fce00078e00ff */
.L_x_170:
[----:B------:R-:W0:Y:S01]  /*7820*/  S2R R14, SR_CgaCtaId ;  /* 0x00000000000e7919 */ /* 0x000e220000008800 */
[----:B------:R-:W-:Y:S02]  /*7830*/  MOV R13, 0x400 ;  /* 0x00000400000d7802 */ /* 0x000fe40000000f00 */
[----:B------:R-:W-:Y:S02]  /*7840*/  ISETP.NE.AND P1, PT, R11, RZ, PT ;  /* 0x000000ff0b00720c */ /* 0x000fe40003f25270 */
[----:B0-----:R-:W-:Y:S02]  /*7850*/  LEA R22, R14, R13, 0x18 ;  /* 0x0000000d0e167211 */ /* 0x001fe400078ec0ff */
[----:B------:R-:W-:-:S09]  /*7860*/  SHF.L.U32 R13, R5, 0x1f, RZ ;  /* 0x0000001f050d7819 */ /* 0x000fd200000006ff */
[----:B------:R-:W0:Y:S01]  /*7870*/  @!P1 LDC R14, c[0x0][0x500] ;  /* 0x00014000ff0e9b82 */ /* 0x000e220000000800 */
[----:B------:R-:W-:-:S04]  /*7880*/  IMAD R20, R7, 0x8, R22 ;  /* 0x0000000807147824 */ /* 0x000fc800078e0216 */
[----:B------:R-:W1:Y:S02]  /*7890*/  SYNCS.PHASECHK.TRANS64.TRYWAIT P0, [R20+URZ+0x10], R13 ;  /* 0x0000100d140075a7 */ /* 0x000e64000800017f */
[----:B-1----:R-:W-:Y:S05]  /*78a0*/  @!P0 BRA `(.L_x_168) ;  /* 0x0000000c00688947 */ /* 0x002fea0003800000 */
.L_x_185:
[----:B-1----:R-:W-:Y:S01]  /*78b0*/  PRMT R13, R12, 0x9910, RZ ;  /* 0x000099100c0d7816 */ /* 0x002fe200000000ff */
[----:B0-----:R0:W-:Y:S03]  /*78c0*/  @!P1 SYNCS.ARRIVE.TRANS64 RZ, [R20+URZ], R14 ;  /* 0x0000000e14ff99a7 */ /* 0x0011e6000800003f */
[----:B------:R-:W-:-:S13]  /*78d0*/  ISETP.NE.AND P0, PT, R13, 0x2, PT ;  /* 0x000000020d00780c */ /* 0x000fda0003f05270 */
[----:B0-----:R-:W-:Y:S05]  /*78e0*/  @P0 BRA `(.L_x_169) ;  /* 0x0000000000040947 */ /* 0x001fea0003800000 */
[----:B------:R-:W-:Y:S01]  /*78f0*/  BPT.TRAP 0x1 ;  /* 0x000000040000795c */ /* 0x000fe20000300000 */
.L_x_169:
[C---:B------:R-:W-:Y:S01]  /*7900*/  LEA R13, R7.reuse, UR31, 0x2 ;  /* 0x0000001f070d7c11 */ /* 0x040fe2000f8e10ff */
[----:B------:R-:W-:Y:S01]  /*7910*/  VIADD R4, R4, 0xffffffff ;  /* 0xffffffff04047836 */ /* 0x000fe20000000000 */
[----:B------:R-:W-:Y:S01]  /*7920*/  LEA R14, R7, UR21, 0xc ;  /* 0x00000015070e7c11 */ /* 0x000fe2000f8e60ff */
[----:B------:R-:W-:Y:S01]  /*7930*/  UIADD3 UR4, UP0, UR42, 0xf0, URZ ;  /* 0x000000f02a047890 */ /* 0x000fe2000ff1e03f */
[----:B------:R-:W-:Y:S01]  /*7940*/  R2UR UR34, R21 ;  /* 0x00000000152272ca */ /* 0x000fe200000e0000 */
[----:B------:R-:W-:Y:S01]  /*7950*/  IMAD.SHL.U32 R13, R13, 0x1000, RZ ;  /* 0x000010000d0d7824 */ /* 0x000fe200078e00ff */
[----:B------:R-:W-:Y:S01]  /*7960*/  LEA R14, R14, R22, 0x2 ;  /* 0x000000160e0e7211 */ /* 0x000fe200078e10ff */
[----:B------:R-:W-:Y:S01]  /*7970*/  UIADD3 UR44, UP1, UR42, 0x1f0, URZ ;  /* 0x000001f02a2c7890 */ /* 0x000fe2000ff3e03f */
[----:B------:R-:W-:Y:S01]  /*7980*/  R2UR UR33, R20 ;  /* 0x00000000142172ca */ /* 0x000fe200000e0000 */
[----:B------:R-:W-:Y:S01]  /*7990*/  IMAD R13, R13, 0x4, R22 ;  /* 0x000000040d0d7824 */ /* 0x000fe200078e0216 */
[----:B------:R-:W-:Y:S01]  /*79a0*/  R2UR UR8, R14 ;  /* 0x000000000e0872ca */ /* 0x000fe200000e0000 */
[----:B------:R-:W-:Y:S01]  /*79b0*/  UIADD3.X UR5, URZ, UR43, URZ, UP0, !UPT ;  /* 0x0000002b3f057290 */ /* 0x000fe200087fe43f */
[----:B------:R-:W-:Y:S01]  /*79c0*/  R2UR UR36, R6 ;  /* 0x00000000062472ca */ /* 0x000fe200000e0000 */
[----:B------:R-:W-:Y:S01]  /*79d0*/  UPRMT UR30, URZ, 0x5410, UR29 ;  /* 0x000054103f1e7896 */ /* 0x000fe2000800001d */
[----:B------:R-:W-:Y:S01]  /*79e0*/  R2UR UR24, R13 ;  /* 0x000000000d1872ca */ /* 0x000fe200000e0000 */
[----:B------:R-:W-:Y:S01]  /*79f0*/  UIADD3.X UR45, URZ, UR43, URZ, UP1, !UPT ;  /* 0x0000002b3f2d7290 */ /* 0x000fe20008ffe43f */
[----:B------:R-:W-:Y:S01]  /*7a00*/  R2UR UR35, R19 ;  /* 0x00000000132372ca */ /* 0x000fe200000e0000 */
[----:B------:R-:W-:Y:S01]  /*7a10*/  UIADD3 UR26, UR34, 0x20, URZ ;  /* 0x00000020221a7890 */ /* 0x000fe2000fffe03f */
[----:B------:R-:W-:Y:S01]  /*7a20*/  R2UR UR19, R15 ;  /* 0x000000000f1372ca */ /* 0x000fe200000e0000 */
[----:B------:R-:W-:Y:S01]  /*7a30*/  UPRMT UR37, URZ, 0x5410, UR23 ;  /* 0x000054103f257896 */ /* 0x000fe20008000017 */
[----:B------:R-:W-:Y:S01]  /*7a40*/  ISETP.GT.AND P1, PT, R4, 0x1, PT ;  /* 0x000000010400780c */ /* 0x000fe20003f24270 */
[----:B------:R-:W-:Y:S01]  /*7a50*/  VIADD R7, R7, 0x1 ;  /* 0x0000000107077836 */ /* 0x000fe20000000000 */
[----:B------:R-:W-:Y:S01]  /*7a60*/  UMOV UR6, 0x0 ;  /* 0x0000000000067882 */ /* 0x000fe20000000000 */
[----:B------:R-:W-:Y:S01]  /*7a70*/  UIADD3 UR16, UR8, 0x20100, URZ ;  /* 0x0002010008107890 */ /* 0x000fe2000fffe03f */
[----:B------:R-:W-:Y:S01]  /*7a80*/  VIADD R21, R21, 0x40 ;  /* 0x0000004015157836 */ /* 0x000fe20000000000 */
[----:B------:R-:W-:Y:S01]  /*7a90*/  UIADD3 UR8, UR8, 0x22100, URZ ;  /* 0x0002210008087890 */ /* 0x000fe2000fffe03f */
[----:B------:R-:W-:Y:S01]  /*7aa0*/  ISETP.NE.AND P0, PT, R7, 0x2, PT ;  /* 0x000000020700780c */ /* 0x000fe20003f05270 */
[----:B------:R-:W-:-:S02]  /*7ab0*/  UIADD3 UR32, UR24, 0x100, URZ ;  /* 0x0000010018207890 */ /* 0x000fc4000fffe03f */
[----:B------:R-:W-:Y:S01]  /*7ac0*/  UIADD3 UR24, UR24, 0x8100, URZ ;  /* 0x0000810018187890 */ /* 0x000fe2000fffe03f */
[----:B------:R-:W-:Y:S01]  /*7ad0*/  SEL R14, RZ, 0x1, P0 ;  /* 0x00000001ff0e7807 */ /* 0x000fe20000000000 */
[----:B------:R-:W-:Y:S01]  /*7ae0*/  UMOV UR7, 0x10000000 ;  /* 0x1000000000077882 */ /* 0x000fe20000000000 */
[----:B------:R-:W-:Y:S01]  /*7af0*/  UMOV UR25, UR33 ;  /* 0x0000002100197c82 */ /* 0x000fe20008000000 */
[----:B------:R-:W-:Y:S01]  /*7b00*/  UMOV UR28, UR36 ;  /* 0x00000024001c7c82 */ /* 0x000fe20008000000 */
[----:B------:R-:W-:Y:S01]  /*7b10*/  UMOV UR27, UR35 ;  /* 0x00000023001b7c82 */ /* 0x000fe20008000000 */
[----:B------:R-:W-:Y:S01]  /*7b20*/  UMOV UR17, UR33 ;  /* 0x0000002100117c82 */ /* 0x000fe20008000000 */
[----:B------:R-:W-:Y:S01]  /*7b30*/  UMOV UR18, UR34 ;  /* 0x0000002200127c82 */ /* 0x000fe20008000000 */
[----:B------:R-:W-:Y:S01]  /*7b40*/  UMOV UR20, UR36 ;  /* 0x0000002400147c82 */ /* 0x000fe20008000000 */
[----:B------:R0:W-:Y:S01]  /*7b50*/  UTMALDG.3D.MULTICAST [UR32], [UR4], UR30, desc[UR6] ;  /* 0x00000620040073b4 */ /* 0x0001e2000801181e */
[----:B------:R-:W-:Y:S01]  /*7b60*/  UMOV UR9, UR33 ;  /* 0x0000002100097c82 */ /* 0x000fe20008000000 */
[----:B------:R-:W-:Y:S01]  /*7b70*/  UMOV UR11, UR19 ;  /* 0x00000013000b7c82 */ /* 0x000fe20008000000 */
[----:B------:R-:W-:Y:S01]  /*7b80*/  UMOV UR12, UR36 ;  /* 0x00000024000c7c82 */ /* 0x000fe20008000000 */
[----:B------:R-:W-:Y:S01]  /*7b90*/  UMOV UR10, UR26 ;  /* 0x0000001a000a7c82 */ /* 0x000fe20008000000 */
[----:B------:R-:W-:-:S02]  /*7ba0*/  LOP3.LUT R5, R5, R14, RZ, 0x3c, !PT ;  /* 0x0000000e05057212 */ /* 0x000fc400078e3cff */
[----:B------:R-:W-:Y:S01]  /*7bb0*/  SEL R7, R7, RZ, P0 ;  /* 0x000000ff07077207 */ /* 0x000fe20000000000 */
[----:B------:R0:W-:Y:S01]  /*7bc0*/  UTMALDG.3D.MULTICAST [UR24], [UR4], UR30, desc[UR6] ;  /* 0x00000618040073b4 */ /* 0x0001e2000801181e */
[----:B------:R0:W-:Y:S01]  /*7bd0*/  UTMALDG.3D.MULTICAST [UR16], [UR44], UR37, desc[UR6] ;  /* 0x000006102c0073b4 */ /* 0x0001e20008011825 */
[----:B------:R0:W-:Y:S02]  /*7be0*/  UTMALDG.3D.MULTICAST [UR8], [UR44], UR37, desc[UR6] ;  /* 0x000006082c0073b4 */ /* 0x0001e40008011825 */
[----:B0-----:R-:W-:Y:S05]  /*7bf0*/  @P1 BRA `(.L_x_170) ;  /* 0xfffffffc00081947 */ /* 0x001fea000383ffff */
.L_x_167:
[----:B------:R-:W-:Y:S05]  /*7c00*/  BSYNC B1 ;  /* 0x0000000000017941 */ /* 0x000fea0003800000 */
.L_x_166:
[----:B------:R-:W-:Y:S01]  /*7c10*/  LOP3.LUT P1, RZ, R3, 0xff, RZ, 0xc0, !PT ;  /* 0x000000ff03ff7812 */ /* 0x000fe2000782c0ff */
[----:B------:R-:W-:Y:S01]  /*7c20*/  IMAD.IADD R9, R8, 0x1, R9 ;  /* 0x0000000108097824 */ /* 0x000fe200078e0209 */
[----:B------:R-:W-:Y:S01]  /*7c30*/  IADD3 R16, P2, R16, UR38, RZ ;  /* 0x0000002610107c10 */ /* 0x000fe2000ff5e0ff */
[----:B------:R-:W-:Y:S01]  /*7c40*/  ULDC.64 UR4, c[0x0][0x650] ;  /* 0x0001940000047ab9 */ /* 0x000fe20000000a00 */
[----:B------:R-:W-:Y:S01]  /*7c50*/  BSSY B1, `(.L_x_171) ;  /* 0x000006c000017945 */ /* 0x000fe20003800000 */
[----:B------:R-:W-:Y:S01]  /*7c60*/  IMAD.MOV.U32 R19, RZ, RZ, -0x1 ;  /* 0xffffffffff137424 */ /* 0x000fe200078e00ff */
[----:B------:R-:W-:Y:S01]  /*7c70*/  SHF.R.U32.HI R3, RZ, 0x1, R9 ;  /* 0x00000001ff037819 */ /* 0x000fe20000011609 */
[----:B------:R-:W-:Y:S01]  /*7c80*/  IMAD.MOV.U32 R13, RZ, RZ, -0x1 ;  /* 0xffffffffff0d7424 */ /* 0x000fe200078e00ff */
[----:B------:R-:W-:Y:S01]  /*7c90*/  ISETP.GT.U32.AND P0, PT, R9, 0x1, PT ;  /* 0x000000010900780c */ /* 0x000fe20003f04070 */
[----:B------:R-:W-:Y:S01]  /*7ca0*/  IMAD.MOV.U32 R6, RZ, RZ, -0x1 ;  /* 0xffffffffff067424 */ /* 0x000fe200078e00ff */
[----:B------:R-:W-:-:S02]  /*7cb0*/  LOP3.LUT R3, R3, 0x1, RZ, 0xc0, !PT ;  /* 0x0000000103037812 */ /* 0x000fc400078ec0ff */
[----:B------:R-:W-:Y:S01]  /*7cc0*/  ISETP.LT.U32.AND P0, PT, R8, 0x2, P0 ;  /* 0x000000020800780c */ /* 0x000fe20000701070 */
[----:B------:R-:W0:Y:S01]  /*7cd0*/  @P1 S2R R5, SR_CgaCtaId ;  /* 0x0000000000051919 */ /* 0x000e220000008800 */
[----:B------:R-:W-:Y:S02]  /*7ce0*/  @P1 MOV R4, 0x400 ;  /* 0x0000040000041802 */ /* 0x000fe40000000f00 */
[----:B------:R-:W-:Y:S02]  /*7cf0*/  IADD3.X R17, R17, UR41, RZ, P2, !PT ;  /* 0x0000002911117c10 */ /* 0x000fe400097fe4ff */
[----:B------:R-:W-:Y:S02]  /*7d00*/  ISETP.GE.U32.AND P2, PT, R16, UR4, PT ;  /* 0x0000000410007c0c */ /* 0x000fe4000bf46070 */
[----:B------:R-:W-:Y:S02]  /*7d10*/  LOP3.LUT R9, R9, 0x1, RZ, 0xc0, !PT ;  /* 0x0000000109097812 */ /* 0x000fe400078ec0ff */
[----:B0-----:R-:W-:-:S04]  /*7d20*/  @P1 LEA R4, R5, R4, 0x18 ;  /* 0x0000000405041211 */ /* 0x001fc800078ec0ff */
[----:B------:R0:W-:Y:S01]  /*7d30*/  @P1 SYNCS.ARRIVE.TRANS64.A1T0 RZ, [R4+URZ+0x38], RZ ;  /* 0x000038ff04ff19a7 */ /* 0x0001e2000810003f */
[----:B------:R-:W-:Y:S02]  /*7d40*/  ISETP.NE.U32.AND P1, PT, R3, 0x1, PT ;  /* 0x000000010300780c */ /* 0x000fe40003f25070 */
[----:B------:R-:W-:Y:S02]  /*7d50*/  SEL R3, RZ, 0x1, !P0 ;  /* 0x00000001ff037807 */ /* 0x000fe40004000000 */
[----:B------:R-:W-:Y:S02]  /*7d60*/  ISETP.GE.U32.AND.EX P0, PT, R17, UR5, PT, P2 ;  /* 0x0000000511007c0c */ /* 0x000fe4000bf06120 */
[----:B------:R-:W-:-:S04]  /*7d70*/  ISETP.GT.U32.AND P1, PT, R8, 0x1, !P1 ;  /* 0x000000010800780c */ /* 0x000fc80004f24070 */
[----:B0-----:R-:W-:-:S04]  /*7d80*/  SEL R4, RZ, 0x1, !P1 ;  /* 0x00000001ff047807 */ /* 0x001fc80004800000 */
[--C-:B------:R-:W-:Y:S02]  /*7d90*/  LOP3.LUT R10, R4, R10, R3.reuse, 0x96, !PT ;  /* 0x0000000a040a7212 */ /* 0x100fe400078e9603 */
[----:B------:R-:W-:Y:S02]  /*7da0*/  PRMT R4, RZ, 0x7610, R4 ;  /* 0x00007610ff047816 */ /* 0x000fe40000000004 */
[----:B------:R-:W-:Y:S01]  /*7db0*/  PRMT R3, RZ, 0x7610, R3 ;  /* 0x00007610ff037816 */ /* 0x000fe20000000003 */
[----:B------:R-:W-:Y:S06]  /*7dc0*/  @P0 BRA `(.L_x_172) ;  /* 0x0000000400500947 */ /* 0x000fec0003800000 */
[----:B------:R-:W0:Y:S01]  /*7dd0*/  S2R R15, SR_CTAID.X ;  /* 0x00000000000f7919 */ /* 0x000e220000002500 */
[----:B------:R-:W-:Y:S01]  /*7de0*/  ULDC.64 UR4, c[0x0][0x628] ;  /* 0x00018a0000047ab9 */ /* 0x000fe20000000a00 */
[----:B------:R-:W1:Y:S01]  /*7df0*/  LDC R20, c[0x0][0x144] ;  /* 0x00005100ff147b82 */ /* 0x000e620000000800 */
[----:B------:R-:W-:Y:S01]  /*7e00*/  ISETP.NE.U32.AND P0, PT, RZ, UR4, PT ;  /* 0x00000004ff007c0c */ /* 0x000fe2000bf05070 */
[----:B------:R-:W2:Y:S01]  /*7e10*/  S2R R13, SR_CTAID.Y ;  /* 0x00000000000d7919 */ /* 0x000ea20000002600 */
[----:B------:R-:W-:Y:S01]  /*7e20*/  ULDC UR6, c[0x0][0x150] ;  /* 0x0000540000067ab9 */ /* 0x000fe20000000800 */
[----:B------:R-:W-:Y:S01]  /*7e30*/  ULDC UR7, c[0x0][0x630] ;  /* 0x00018c0000077ab9 */ /* 0x000fe20000000800 */
[----:B------:R-:W-:Y:S02]  /*7e40*/  ISETP.NE.AND.EX P0, PT, RZ, UR5, PT, P0 ;  /* 0x00000005ff007c0c */ /* 0x000fe4000bf05300 */
[----:B------:R-:W-:Y:S02]  /*7e50*/  MOV R4, R16 ;  /* 0x0000001000047202 */ /* 0x000fe40000000f00 */
[----:B0-----:R-:W-:-:S05]  /*7e60*/  I2FP.F32.U32 R5, R15 ;  /* 0x0000000f00057245 */ /* 0x001fca0000201000 */
[----:B------:R-:W-:Y:S01]  /*7e70*/  FMUL R21, R5, UR6 ;  /* 0x0000000605157c20 */ /* 0x000fe20008400000 */
[----:B------:R-:W-:-:S03]  /*7e80*/  IMAD.MOV.U32 R5, RZ, RZ, R17 ;  /* 0x000000ffff057224 */ /* 0x000fc600078e0011 */
[----:B--2---:R-:W-:Y:S05]  /*7e90*/  @!P0 BRA `(.L_x_173) ;  /* 0x0000000000288947 */ /* 0x004fea0003800000 */
[----:B------:R-:W-:Y:S02]  /*7ea0*/  ULDC UR6, c[0x0][0x634] ;  /* 0x00018d0000067ab9 */ /* 0x000fe40000000800 */
[----:B------:R-:W-:-:S05]  /*7eb0*/  IADD3 R5, P0, R16, UR6, RZ ;  /* 0x0000000610057c10 */ /* 0x000fca000ff1e0ff */
[----:B------:R-:W-:-:S04]  /*7ec0*/  IMAD.X R19, RZ, RZ, R17, P0 ;  /* 0x000000ffff137224 */ /* 0x000fc800000e0611 */
[----:B------:R-:W-:-:S04]  /*7ed0*/  IMAD.WIDE.U32 R6, R19, UR4, RZ ;  /* 0x0000000413067c25 */ /* 0x000fc8000f8e00ff */
[----:B------:R-:W-:-:S04]  /*7ee0*/  IMAD.WIDE.U32 R6, P0, R5, UR5, R6 ;  /* 0x0000000505067c25 */ /* 0x000fc8000f800006 */
[----:B------:R-:W-:-:S04]  /*7ef0*/  IMAD.WIDE.U32 R4, R5, UR4, RZ ;  /* 0x0000000405047c25 */ /* 0x000fc8000f8e00ff */
[----:B------:R-:W-:Y:S01]  /*7f00*/  IMAD.MOV.U32 R4, RZ, RZ, R7 ;  /* 0x000000ffff047224 */ /* 0x000fe200078e0007 */
[----:B------:R-:W-:Y:S01]  /*7f10*/  IADD3 RZ, P1, R5, R6, RZ ;  /* 0x0000000605ff7210 */ /* 0x000fe20007f3e0ff */
[----:B------:R-:W-:-:S04]  /*7f20*/  IMAD.X R5, RZ, RZ, RZ, P0 ;  /* 0x000000ffff057224 */ /* 0x000fc800000e06ff */
[----:B------:R-:W-:-:S08]  /*7f30*/  IMAD.WIDE.U32.X R4, R19, UR5, R4, P1 ;  /* 0x0000000513047c25 */ /* 0x000fd000088e0404 */
.L_x_173:
[--C-:B------:R-:W-:Y:S01]  /*7f40*/  SHF.R.U64 R14, R4, UR7, R5.reuse ;  /* 0x00000007040e7c19 */ /* 0x100fe20008001205 */
[----:B------:R-:W0:Y:S01]  /*7f50*/  F2I.U32.TRUNC.NTZ R21, R21 ;  /* 0x0000001500157305 */ /* 0x000e22000020f000 */
[----:B------:R-:W-:Y:S01]  /*7f60*/  SHF.R.U32.HI R4, RZ, UR7, R5 ;  /* 0x00000007ff047c19 */ /* 0x000fe20008011605 */
[----:B------:R-:W-:Y:S01]  /*7f70*/  ULDC.64 UR4, c[0x0][0x620] ;  /* 0x0001880000047ab9 */ /* 0x000fe20000000a00 */
[----:B------:R-:W-:Y:S01]  /*7f80*/  IADD3 R7, P0, RZ, -R14, RZ ;  /* 0x8000000eff077210 */ /* 0x000fe20007f1e0ff */
[----:B------:R-:W-:Y:S01]  /*7f90*/  ULDC.64 UR6, c[0x0][0x640] ;  /* 0x0001900000067ab9 */ /* 0x000fe20000000a00 */
[----:B------:R-:W2:Y:S03]  /*7fa0*/  LDC R22, c[0x0][0x148] ;  /* 0x00005200ff167b82 */ /* 0x000ea60000000800 */
[----:B------:R-:W-:Y:S01]  /*7fb0*/  IMAD.X R4, RZ, RZ, ~R4, P0 ;  /* 0x000000ffff047224 */ /* 0x000fe200000e0e04 */
[----:B------:R-:W-:-:S03]  /*7fc0*/  ISETP.NE.U32.AND P0, PT, RZ, UR6, PT ;  /* 0x00000006ff007c0c */ /* 0x000fc6000bf05070 */
[----:B------:R-:W-:Y:S01]  /*7fd0*/  IMAD R6, R4, UR4, RZ ;  /* 0x0000000404067c24 */ /* 0x000fe2000f8e02ff */
[----:B------:R-:W-:Y:S01]  /*7fe0*/  ISETP.NE.AND.EX P0, PT, RZ, UR7, PT, P0 ;  /* 0x00000007ff007c0c */ /* 0x000fe2000bf05300 */
[----:B------:R-:W-:Y:S01]  /*7ff0*/  IMAD.WIDE.U32 R4, R7, UR4, R16 ;  /* 0x0000000407047c25 */ /* 0x000fe2000f8e0010 */
[----:B------:R-:W-:-:S03]  /*8000*/  ULDC UR4, c[0x0][0x618] ;  /* 0x0001860000047ab9 */ /* 0x000fc60000000800 */
[----:B------:R-:W-:Y:S01]  /*8010*/  IMAD R7, R7, UR5, R6 ;  /* 0x0000000507077c24 */ /* 0x000fe2000f8e0206 */
[----:B------:R-:W-:Y:S01]  /*8020*/  ULDC UR5, c[0x0][0x154] ;  /* 0x0000550000057ab9 */ /* 0x000fe20000000800 */
[----:B0-----:R-:W-:Y:S02]  /*8030*/  IMAD.MOV R6, RZ, RZ, -R21 ;  /* 0x000000ffff067224 */ /* 0x001fe400078e0a15 */
[----:B------:R-:W-:Y:S02]  /*8040*/  IMAD.IADD R5, R5, 0x1, R7 ;  /* 0x0000000105057824 */ /* 0x000fe400078e0207 */
[----:B-1----:R-:W-:Y:S01]  /*8050*/  IMAD R15, R20, R6, R15 ;  /* 0x00000006140f7224 */ /* 0x002fe200078e020f */
[----:B------:R-:W-:Y:S02]  /*8060*/  I2FP.F32.U32 R6, R13 ;  /* 0x0000000d00067245 */ /* 0x000fe40000201000 */
[--C-:B------:R-:W-:Y:S02]  /*8070*/  SHF.R.U64 R19, R4, UR4, R5.reuse ;  /* 0x0000000404137c19 */ /* 0x100fe40008001205 */
[----:B------:R-:W-:Y:S01]  /*8080*/  SHF.R.U32.HI R4, RZ, UR4, R5 ;  /* 0x00000004ff047c19 */ /* 0x000fe20008011605 */
[----:B------:R-:W-:Y:S01]  /*8090*/  FMUL R6, R6, UR5 ;  /* 0x0000000506067c20 */ /* 0x000fe20008400000 */
[----:B------:R-:W-:-:S02]  /*80a0*/  ULDC UR4, c[0x0][0x608] ;  /* 0x0001820000047ab9 */ /* 0x000fc40000000800 */
[--C-:B------:R-:W-:Y:S01]  /*80b0*/  SHF.R.U64 R21, R19, UR4, R4.reuse ;  /* 0x0000000413157c19 */ /* 0x100fe20008001204 */
[----:B------:R0:W1:Y:S01]  /*80c0*/  F2I.U32.TRUNC.NTZ R24, R6 ;  /* 0x0000000600187305 */ /* 0x000062000020f000 */
[----:B------:R-:W-:Y:S01]  /*80d0*/  SHF.R.U32.HI R4, RZ, UR4, R4 ;  /* 0x00000004ff047c19 */ /* 0x000fe20008011604 */
[----:B------:R-:W-:-:S03]  /*80e0*/  ULDC UR4, c[0x0][0x658] ;  /* 0x0001960000047ab9 */ /* 0x000fc60000000800 */
[--C-:B------:R-:W-:Y:S02]  /*80f0*/  SHF.R.U32.HI R23, RZ, UR4, R4.reuse ;  /* 0x00000004ff177c19 */ /* 0x100fe40008011604 */
[----:B------:R-:W-:-:S03]  /*8100*/  SHF.R.U64 R20, R21, UR4, R4 ;  /* 0x0000000415147c19 */ /* 0x000fc60008001204 */
[----:B------:R-:W-:Y:S01]  /*8110*/  IMAD.MOV.U32 R5, RZ, RZ, R23 ;  /* 0x000000ffff057224 */ /* 0x000fe200078e0017 */
[----:B------:R-:W-:Y:S01]  /*8120*/  MOV R4, R20 ;  /* 0x0000001400047202 */ /* 0x000fe20000000f00 */
[----:B0-----:R-:W-:Y:S06]  /*8130*/  @!P0 BRA `(.L_x_174) ;  /* 0x0000000000288947 */ /* 0x001fec0003800000 */
        /* <DEDUP_REMOVED lines=10> */
.L_x_174:
[----:B------:R-:W-:Y:S01]  /*81e0*/  ISETP.NE.AND P0, PT, R2, 0x1, PT ;  /* 0x000000010200780c */ /* 0x000fe20003f05270 */
[----:B------:R-:W-:Y:S01]  /*81f0*/  ULDC UR4, c[0x0][0x648] ;  /* 0x0001920000047ab9 */ /* 0x000fe20000000800 */
[----:B------:R-:W-:Y:S01]  /*8200*/  LOP3.LUT R21, R21, UR22, RZ, 0xc0, !PT ;  /* 0x0000001615157c12 */ /* 0x000fe2000f8ec0ff */
[----:B-1----:R-:W-:Y:S01]  /*8210*/  IMAD.MOV R24, RZ, RZ, -R24 ;  /* 0x000000ffff187224 */ /* 0x002fe200078e0a18 */
[----:B------:R-:W-:Y:S01]  /*8220*/  SHF.R.U64 R4, R4, UR4, R5 ;  /* 0x0000000404047c19 */ /* 0x000fe20008001205 */
[----:B------:R-:W-:Y:S01]  /*8230*/  ULDC UR4, c[0x0][0x638] ;  /* 0x00018e0000047ab9 */ /* 0x000fe20000000800 */
[----:B------:R-:W-:Y:S01]  /*8240*/  LOP3.LUT R19, R19, UR13, RZ, 0xc0, !PT ;  /* 0x0000000d13137c12 */ /* 0x000fe2000f8ec0ff */
[----:B------:R-:W-:Y:S01]  /*8250*/  ULDC UR5, c[0x0][0x610] ;  /* 0x0001840000057ab9 */ /* 0x000fe20000000800 */
[----:B------:R-:W-:Y:S01]  /*8260*/  MOV R6, R14 ;  /* 0x0000000e00067202 */ /* 0x000fe20000000f00 */
[----:B------:R-:W-:Y:S02]  /*8270*/  IMAD.MOV R5, RZ, RZ, -R4 ;  /* 0x000000ffff057224 */ /* 0x000fe400078e0a04 */
[----:B------:R-:W-:-:S02]  /*8280*/  IMAD R4, R4, UR14, R21 ;  /* 0x0000000e04047c24 */ /* 0x000fc4000f8e0215 */
[----:B--2---:R-:W-:Y:S02]  /*8290*/  @P0 IMAD R15, R22, R24, R13 ;  /* 0x00000018160f0224 */ /* 0x004fe400078e020d */
[----:B------:R-:W-:Y:S01]  /*82a0*/  IMAD R20, R5, UR4, R20 ;  /* 0x0000000405147c24 */ /* 0x000fe2000f8e0214 */
[----:B------:R-:W-:Y:S01]  /*82b0*/  ULDC UR4, c[0x0][0x600] ;  /* 0x0001800000047ab9 */ /* 0x000fe20000000800 */
[----:B------:R-:W-:Y:S02]  /*82c0*/  IMAD R15, R4, UR5, R15 ;  /* 0x00000005040f7c24 */ /* 0x000fe4000f8e020f */
[----:B------:R-:W-:Y:S02]  /*82d0*/  IMAD R20, R20, UR4, R19 ;  /* 0x0000000414147c24 */ /* 0x000fe4000f8e0213 */
[----:B------:R-:W-:-:S03]  /*82e0*/  IMAD.MOV.U32 R4, RZ, RZ, 0x1 ;  /* 0x00000001ff047424 */ /* 0x000fc600078e00ff */
[----:B------:R-:W-:Y:S02]  /*82f0*/  SEL R13, R20, R15, !P0 ;  /* 0x0000000f140d7207 */ /* 0x000fe40004000000 */
[----:B------:R-:W-:-:S07]  /*8300*/  SEL R19, R15, R20, !P0 ;  /* 0x000000140f137207 */ /* 0x000fce0004000000 */
.L_x_172:
[----:B------:R-:W-:Y:S05]  /*8310*/  BSYNC B1 ;  /* 0x0000000000017941 */ /* 0x000fea0003800000 */
.L_x_171:
[----:B------:R-:W-:-:S13]  /*8320*/  LOP3.LUT P0, RZ, R4, 0xff, RZ, 0xc0, !PT ;  /* 0x000000ff04ff7812 */ /* 0x000fda000780c0ff */
[----:B------:R-:W-:Y:S05]  /*8330*/  @P0 BRA `(.L_x_175) ;  /* 0xfffffff400000947 */ /* 0x000fea000383ffff */
[----:B------:R-:W-:Y:S05]  /*8340*/  BSYNC B0 ;  /* 0x0000000000007941 */ /* 0x000fea0003800000 */
.L_x_164:
[----:B------:R-:W-:-:S03]  /*8350*/  UMOV UR4, 0xffffffff ;  /* 0xffffffff00047882 */ /* 0x000fc60000000000 */
[----:B------:R-:W-:Y:S05]  /*8360*/  BRA.DIV UR4, `(.L_x_176) ;  /* 0x0000000204cc7947 */ /* 0x000fea000b800000 */
[----:B------:R-:W-:-:S13]  /*8370*/  ELECT P6, URZ, PT ;  /* 0x00000000003f782f */ /* 0x000fda00038c0000 */
.L_x_188:
[----:B------:R-:W-:Y:S04]  /*8380*/  BSSY B0, `(.L_x_177) ;  /* 0x0000019000007945 */ /* 0x000fe80003800000 */
[----:B------:R-:W-:Y:S05]  /*8390*/  @!P6 BRA `(.L_x_178) ;  /* 0x00000000005ce947 */ /* 0x000fea0003800000 */
[----:B------:R-:W-:-:S04]  /*83a0*/  LOP3.LUT R18, R18, 0x2, RZ, 0xfc, !PT ;  /* 0x0000000212127812 */ /* 0x000fc800078efcff */
[----:B------:R-:W-:-:S13]  /*83b0*/  ISETP.NE.AND P0, PT, R18, 0x3, PT ;  /* 0x000000031200780c */ /* 0x000fda0003f05270 */
[----:B------:R-:W-:Y:S05]  /*83c0*/  @!P0 BRA `(.L_x_179) ;  /* 0x0000000000048947 */ /* 0x000fea0003800000 */
[----:B------:R-:W-:Y:S01]  /*83d0*/  BPT.TRAP 0x1 ;  /* 0x000000040000795c */ /* 0x000fe20000300000 */
.L_x_179:
[----:B------:R-:W0:Y:S01]  /*83e0*/  S2R R3, SR_CgaCtaId ;  /* 0x0000000000037919 */ /* 0x000e220000008800 */
[----:B------:R-:W-:Y:S02]  /*83f0*/  MOV R0, 0x400 ;  /* 0x0000040000007802 */ /* 0x000fe40000000f00 */
[----:B------:R-:W-:Y:S02]  /*8400*/  SHF.L.U32 R2, R10, 0x1f, RZ ;  /* 0x0000001f0a027819 */ /* 0x000fe400000006ff */
[----:B0-----:R-:W-:-:S05]  /*8410*/  LEA R0, R3, R0, 0x18 ;  /* 0x0000000003007211 */ /* 0x001fca00078ec0ff */
[----:B------:R-:W-:-:S04]  /*8420*/  VIADD R0, R0, 0x10 ;  /* 0x0000001000007836 */ /* 0x000fc80000000000 */
[C---:B------:R-:W-:Y:S02]  /*8430*/  IMAD R5, R9.reuse, 0x8, R0 ;  /* 0x0000000809057824 */ /* 0x040fe400078e0200 */
[----:B------:R-:W-:Y:S02]  /*8440*/  VIADD R9, R9, 0x1 ;  /* 0x0000000109097836 */ /* 0x000fe40000000000 */
[----:B------:R-:W0:Y:S03]  /*8450*/  SYNCS.PHASECHK.TRANS64.TRYWAIT P0, [R5+URZ], R2 ;  /* 0x00000002050075a7 */ /* 0x000e26000800017f */
[----:B------:R-:W-:-:S04]  /*8460*/  ISETP.NE.AND P1, PT, R9, 0x2, PT ;  /* 0x000000020900780c */ /* 0x000fc80003f25270 */
[----:B------:R-:W-:Y:S02]  /*8470*/  SEL R3, RZ, 0x1, P1 ;  /* 0x00000001ff037807 */ /* 0x000fe40000800000 */
[----:B------:R-:W-:Y:S02]  /*8480*/  SEL R9, R9, RZ, P1 ;  /* 0x000000ff09097207 */ /* 0x000fe40000800000 */
[----:B------:R-:W-:Y:S01]  /*8490*/  LOP3.LUT R3, R10, R3, RZ, 0x3c, !PT ;  /* 0x000000030a037212 */ /* 0x000fe200078e3cff */
[----:B0-----:R-:W-:Y:S06]  /*84a0*/  @!P0 BRA `(.L_x_180) ;  /* 0x00000000009c8947 */ /* 0x001fec0003800000 */
.L_x_189:
[----:B------:R-:W-:Y:S01]  /*84b0*/  IMAD R9, R9, 0x8, R0 ;  /* 0x0000000809097824 */ /* 0x000fe200078e0200 */
[----:B------:R-:W-:-:S07]  /*84c0*/  SHF.L.U32 R0, R3, 0x1f, RZ ;  /* 0x0000001f03007819 */ /* 0x000fce00000006ff */
.L_x_181:
[----:B-1----:R1:W2:Y:S02]  /*84d0*/  SYNCS.PHASECHK.TRANS64.TRYWAIT P0, [R9+URZ], R0 ;  /* 0x00000000090075a7 */ /* 0x0022a4000800017f */
[----:B--2---:R-:W-:Y:S05]  /*84e0*/  @!P0 NANOSLEEP.SYNCS 0x989680 ;  /* 0x009896800000895d */ /* 0x004fea0003900000 */
[----:B------:R-:W2:Y:S02]  /*84f0*/  @!P0 SYNCS.PHASECHK.TRANS64 P0, [R9+URZ], R0 ;  /* 0x00000000090085a7 */ /* 0x000ea4000800007f */
[----:B--2---:R-:W-:Y:S05]  /*8500*/  @!P0 BRA `(.L_x_181) ;  /* 0xfffffffc00f08947 */ /* 0x004fea000383ffff */
.L_x_178:
[----:B------:R-:W-:Y:S05]  /*8510*/  BSYNC B0 ;  /* 0x0000000000007941 */ /* 0x000fea0003800000 */
.L_x_177:
[----:B------:R-:W-:Y:S05]  /*8520*/  EXIT ;  /* 0x000000000000794d */ /* 0x000fea0003800000 */
.L_x_21:
[----:B-1----:R1:W2:Y:S02]  /*8530*/  SYNCS.PHASECHK.TRANS64.TRYWAIT P1, [R3+URZ], R0 ;  /* 0x00000000030075a7 */ /* 0x0022a4000802017f */
[----:B--2---:R-:W-:Y:S05]  /*8540*/  @!P1 NANOSLEEP.SYNCS 0x989680 ;  /* 0x009896800000995d */ /* 0x004fea0003900000 */
[----:B------:R-:W2:Y:S02]  /*8550*/  @!P1 SYNCS.PHASECHK.TRANS64 P1, [R3+URZ], R0 ;  /* 0x00000000030095a7 */ /* 0x000ea4000802007f */
[----:B--2---:R-:W-:Y:S05]  /*8560*/  @!P1 BRA `(.L_x_21) ;  /* 0xfffffffc00f09947 */ /* 0x004fea000383ffff */
[----:B------:R-:W-:Y:S05]  /*8570*/  BRA `(.L_x_20) ;  /* 0xffffff90008c7947 */ /* 0x000fea000383ffff */
.L_x_26:
[----:B-1----:R1:W2:Y:S02]  /*8580*/  SYNCS.PHASECHK.TRANS64.TRYWAIT P1, [R5+URZ], R4 ;  /* 0x00000004050075a7 */ /* 0x0022a4000802017f */
[----:B--2---:R-:W-:Y:S05]  /*8590*/  @!P1 NANOSLEEP.SYNCS 0x989680 ;  /* 0x009896800000995d */ /* 0x004fea0003900000 */
[----:B------:R-:W2:Y:S02]  /*85a0*/  @!P1 SYNCS.PHASECHK.TRANS64 P1, [R5+URZ], R4 ;  /* 0x00000004050095a7 */ /* 0x000ea4000802007f */
[----:B--2---:R-:W-:Y:S05]  /*85b0*/  @!P1 BRA `(.L_x_26) ;  /* 0xfffffffc00f09947 */ /* 0x004fea000383ffff */
[----:B------:R-:W-:Y:S05]  /*85c0*/  BRA `(.L_x_25) ;  /* 0xffffff98009c7947 */ /* 0x000fea000383ffff */
.L_x_165:
[----:B------:R-:W-:Y:S01]  /*85d0*/  BSSY B1, `(.L_x_182) ;  /* 0x0000006000017945 */ /* 0x000fe20003800000 */
[----:B------:R-:W-:-:S07]  /*85e0*/  IMAD.MOV.U32 R15, RZ, RZ, -0x1 ;  /* 0xffffffffff0f7424 */ /* 0x000fce00078e00ff */
[----:B------:R-:W-:Y:S05]  /*85f0*/  WARPSYNC.COLLECTIVE R15, `(.L_x_183) ;  /* 0x000000000f0c7348 */ /* 0x000fea0003c00000 */
[----:B------:R-:W-:Y:S02]  /*8600*/  ELECT P6, UR62, PT ;  /* 0x00000000003e782f */ /* 0x000fe400038c0000 */
[----:B------:R-:W-:Y:S01]  /*8610*/  MOV R14, UR62 ;  /* 0x0000003e000e7c02 */ /* 0x000fe20008000f00 */
[----:B------:R-:W-:Y:S10]  /*8620*/  ENDCOLLECTIVE ;  /* 0x000000000000791b */ /* 0x000ff40003800000 */
.L_x_183:
[----:B------:R-:W-:Y:S05]  /*8630*/  BSYNC B1 ;  /* 0x0000000000017941 */ /* 0x000fea0003800000 */
.L_x_182:
[----:B------:R-:W-:Y:S05]  /*8640*/  BRA `(.L_x_184) ;  /* 0xfffffff000487947 */ /* 0x000fea000383ffff */
.L_x_168:
[----:B-1----:R1:W2:Y:S02]  /*8650*/  SYNCS.PHASECHK.TRANS64.TRYWAIT P0, [R20+URZ+0x10], R13 ;  /* 0x0000100d140075a7 */ /* 0x0022a4000800017f */
[----:B--2---:R-:W-:Y:S05]  /*8660*/  @!P0 NANOSLEEP.SYNCS 0x989680 ;  /* 0x009896800000895d */ /* 0x004fea0003900000 */
[----:B------:R-:W2:Y:S02]  /*8670*/  @!P0 SYNCS.PHASECHK.TRANS64 P0, [R20+URZ+0x10], R13 ;  /* 0x0000100d140085a7 */ /* 0x000ea4000800007f */
[----:B--2---:R-:W-:Y:S05]  /*8680*/  @!P0 BRA `(.L_x_168) ;  /* 0xfffffffc00f08947 */ /* 0x004fea000383ffff */
[----:B------:R-:W-:Y:S05]  /*8690*/  BRA `(.L_x_185) ;  /* 0xfffffff000847947 */ /* 0x000fea000383ffff */
.L_x_176:
[----:B------:R-:W-:Y:S01]  /*86a0*/  BSSY B0, `(.L_x_186) ;  /* 0x0000006000007945 */ /* 0x000fe20003800000 */
[----:B------:R-:W-:-:S07]  /*86b0*/  IMAD.MOV.U32 R15, RZ, RZ, -0x1 ;  /* 0xffffffffff0f7424 */ /* 0x000fce00078e00ff */
[----:B------:R-:W-:Y:S05]  /*86c0*/  WARPSYNC.COLLECTIVE R15, `(.L_x_187) ;  /* 0x000000000f0c7348 */ /* 0x000fea0003c00000 */
[----:B------:R-:W-:Y:S02]  /*86d0*/  ELECT P6, UR62, PT ;  /* 0x00000000003e782f */ /* 0x000fe400038c0000 */
[----:B------:R-:W-:Y:S01]  /*86e0*/  MOV R14, UR62 ;  /* 0x0000003e000e7c02 */ /* 0x000fe20008000f00 */
[----:B------:R-:W-:Y:S10]  /*86f0*/  ENDCOLLECTIVE ;  /* 0x000000000000791b */ /* 0x000ff40003800000 */
.L_x_187:
[----:B------:R-:W-:Y:S05]  /*8700*/  BSYNC B0 ;  /* 0x0000000000007941 */ /* 0x000fea0003800000 */
.L_x_186:
[----:B------:R-:W-:Y:S05]  /*8710*/  BRA `(.L_x_188) ;  /* 0xfffffffc00187947 */ /* 0x000fea000383ffff */
.L_x_180:
[----:B0-----:R0:W1:Y:S02]  /*8720*/  SYNCS.PHASECHK.TRANS64.TRYWAIT P0, [R5+URZ], R2 ;  /* 0x00000002050075a7 */ /* 0x001064000800017f */
[----:B-1----:R-:W-:Y:S05]  /*8730*/  @!P0 NANOSLEEP.SYNCS 0x989680 ;  /* 0x009896800000895d */ /* 0x002fea0003900000 */
[----:B------:R-:W1:Y:S02]  /*8740*/  @!P0 SYNCS.PHASECHK.TRANS64 P0, [R5+URZ], R2 ;  /* 0x00000002050085a7 */ /* 0x000e64000800007f */
[----:B-1----:R-:W-:Y:S05]  /*8750*/  @!P0 BRA `(.L_x_180) ;  /* 0xfffffffc00f08947 */ /* 0x002fea000383ffff */
[----:B------:R-:W-:Y:S05]  /*8760*/  BRA `(.L_x_189) ;  /* 0xfffffffc00507947 */ /* 0x000fea000383ffff */
.L_x_190:
[----:B------:R-:W-:-:S00]  /*8770*/  BRA `(.L_x_190) ;  /* 0xfffffffc00fc7947 */ /* 0x000fc0000383ffff */
[----:B------:R-:W-:-:S00]  /*8780*/  NOP ;  /* 0x0000000000007918 */ /* 0x000fc00000000000 */
[----:B------:R-:W-:-:S00]  /*8790*/  NOP ;  /* 0x0000000000007918 */ /* 0x000fc00000000000 */
[----:B------:R-:W-:-:S00]  /*87a0*/  NOP ;  /* 0x0000000000007918 */ /* 0x000fc00000000000 */
[----:B------:R-:W-:-:S00]  /*87b0*/  NOP ;  /* 0x0000000000007918 */ /* 0x000fc00000000000 */
[----:B------:R-:W-:-:S00]  /*87c0*/  NOP ;  /* 0x0000000000007918 */ /* 0x000fc00000000000 */
[----:B------:R-:W-:-:S00]  /*87d0*/  NOP ;  /* 0x0000000000007918 */ /* 0x000fc00000000000 */
[----:B------:R-:W-:-:S00]  /*87e0*/  NOP ;  /* 0x0000000000007918 */ /* 0x000fc00000000000 */
[----:B------:R-:W-:-:S00]  /*87f0*/  NOP ;  /* 0x0000000000007918 */ /* 0x000fc00000000000 */
.L_x_191:


//--------------------- .nv.global.init           --------------------------
	.section	.nv.global.init,"aw",@progbits
.nv.global.init:
	.type		$str$22,@object
	.size		$str$22,($str$23 - $str$22)
$str$22:
        /*0000*/ 	.byte	0x6b, 0x5f, 0x74, 0x69, 0x6c, 0x65, 0x5f, 0x63, 0x6f, 0x75, 0x6e, 0x74, 0x20, 0x3e, 0x3d, 0x20
        /*0010*/ 	.byte	0x31, 0x00
	.type		$str$23,@object
	.size		$str$23,(__unnamed_1 - $str$23)
$str$23:
        /*0012*/ 	.byte	0x2f, 0x74, 0x6d, 0x70, 0x2f, 0x63, 0x75, 0x74, 0x6c, 0x61, 0x73, 0x73, 0x5f, 0x73, 0x77, 0x65
        /*0022*/ 	.byte	0x65, 0x70, 0x5f, 0x73, 0x72, 0x63, 0x2f, 0x69, 0x6e, 0x63, 0x6c, 0x75, 0x64, 0x65, 0x2f, 0x63
        /*0032*/ 	.byte	0x75, 0x74, 0x6c, 0x61, 0x73, 0x73, 0x2f, 0x67, 0x65, 0x6d, 0x6d, 0x2f, 0x63, 0x6f, 0x6c, 0x6c
        /*0042*/ 	.byte	0x65, 0x63, 0x74, 0x69, 0x76, 0x65, 0x2f, 0x73, 0x6d, 0x39, 0x30, 0x5f, 0x6d, 0x6d, 0x61, 0x5f
        /*0052*/ 	.byte	0x74, 0x6d, 0x61, 0x5f, 0x67, 0x6d, 0x6d, 0x61, 0x5f, 0x73, 0x73, 0x5f, 0x77, 0x61, 0x72, 0x70
        /*0062*/ 	.byte	0x73, 0x70, 0x65, 0x63, 0x69, 0x61, 0x6c, 0x69, 0x7a, 0x65, 0x64, 0x2e, 0x68, 0x70, 0x70, 0x00
	.type		__unnamed_1,@object
	.size		__unnamed_1,(.L_0 - __unnamed_1)
__unnamed_1:
        /*0072*/ 	.byte	0x76, 0x6f, 0x69, 0x64, 0x20, 0x63, 0x75, 0x74, 0x6c, 0x61, 0x73, 0x73, 0x3a, 0x3a, 0x67, 0x65
        /* <DEDUP_REMOVED lines=176> */
        /*0b82*/ 	.byte	0x69, 0x74, 0x79, 0x5d, 0x00
.L_0:


//--------------------- .nv.shared._ZN7cutlass13device_kernelINS_4gemm6kernel13GemmUniversalIN4cute5tupleIJiiiiEEENS1_10collective13CollectiveMmaINS1_34MainloopSm90TmaGmmaWarpSpecializedILi2ENS5_IJNS4_1CILi2EEESB_NSA_ILi1EEEEEENS1_35KernelTmaWarpSpecializedCooperativeEEENS5_IJNSA_ILi256EEENSA_ILi64EEESH_EEEfNS5_IJlSC_lEEEfSJ_NS4_8TiledMMAINS4_8MMA_AtomIJNS4_4SM904GMMA29MMA_64x64x8_F32TF32TF32_SS_TNILNSN_7ScaleInE1ELSP_1EEEEEENS4_6LayoutINS5_IJSB_SC_SC_EEENS5_IJSC_NSA_ILi0EEESU_EEEEENS5_IJNS4_10UnderscoreESX_SX_EEEEENS4_23SM90_TMA_LOAD_MULTICASTENS4_14ComposedLayoutINS4_7SwizzleILi3ELi4ELi3EEENS4_18smem_ptr_flag_bitsILi32EEENSS_INS5_IJNSA_ILi8EEENSA_ILi32EEEEEENS5_IJS17_SC_EEEEEEEvNS4_8identityES10_S1B_vS1C_EENS_8epilogue10collective6detail29Sm90TmaWarpSpecializedAdapterINS1F_15DefaultEpilogueIfSJ_SJ_NS1E_6thread17LinearCombinationIfLi1EffLNS1J_9ScaleType4KindE0ELNS_15FloatRoundStyleE2EfEENS1_15EpilogueDefaultEEEEEvvEEEEvNT_6ParamsE --------------------------
	.section	.nv.shared._ZN7cutlass13device_kernelINS_4gemm6kernel13GemmUniversalIN4cute5tupleIJiiiiEEENS1_10collective13CollectiveMmaINS1_34MainloopSm90TmaGmmaWarpSpecializedILi2ENS5_IJNS4_1CILi2EEESB_NSA_ILi1EEEEEENS1_35KernelTmaWarpSpecializedCooperativeEEENS5_IJNSA_ILi256EEENSA_ILi64EEESH_EEEfNS5_IJlSC_lEEEfSJ_NS4_8TiledMMAINS4_8MMA_AtomIJNS4_4SM904GMMA29MMA_64x64x8_F32TF32TF32_SS_TNILNSN_7ScaleInE1ELSP_1EEEEEENS4_6LayoutINS5_IJSB_SC_SC_EEENS5_IJSC_NSA_ILi0EEESU_EEEEENS5_IJNS4_10UnderscoreESX_SX_EEEEENS4_23SM90_TMA_LOAD_MULTICASTENS4_14ComposedLayoutINS4_7SwizzleILi3ELi4ELi3EEENS4_18smem_ptr_flag_bitsILi32EEENSS_INS5_IJNSA_ILi8EEENSA_ILi32EEEEEENS5_IJS17_SC_EEEEEEEvNS4_8identityES10_S1B_vS1C_EENS_8epilogue10collective6detail29Sm90TmaWarpSpecializedAdapterINS1F_15DefaultEpilogueIfSJ_SJ_NS1E_6thread17LinearCombinationIfLi1EffLNS1J_9ScaleType4KindE0ELNS_15FloatRoundStyleE2EfEENS1_15EpilogueDefaultEEEEEvvEEEEvNT_6ParamsE,"aw",@nobits
	.sectionflags	@""
	.align	16
	.zero		1024


//--------------------- .nv.shared.reserved.0     --------------------------
	.section	.nv.shared.reserved.0,"aw",@nobits
	.weak		__nv_reservedSMEM_offset_0_alias
	.size		__nv_reservedSMEM_offset_0_alias, 0, 0
	.other		__nv_reservedSMEM_offset_0_alias,@"STO_CUDA_RESERVED_SHARED STV_DEFAULT"
__nv_reservedSMEM_offset_0_alias:
	.zero		0


//--------------------- .nv.global                --------------------------
	.section	.nv.global,"aw",@nobits
.nv.global:
	.type		_ZN40_INTERNAL_16d983c5_4_k_cu_0ec70d2b_176534cute1_E,@object
	.size		_ZN40_INTERNAL_16d983c5_4_k_cu_0ec70d2b_176534cute1_E,(_ZN40_INTERNAL_16d983c5_4_k_cu_0ec70d2b_176534cuda3std3__45__cpo6cbeginE - _ZN40_INTERNAL_16d983c5_4_k_cu_0ec70d2b_176534cute1_E)
_ZN40_INTERNAL_16d983c5_4_k_cu_0ec70d2b_176534cute1_E:
	.zero		1
	.type		_ZN40_INTERNAL_16d983c5_4_k_cu_0ec70d2b_176534cuda3std3__45__cpo6cbeginE,@object
	.size		_ZN40_INTERNAL_16d983c5_4_k_cu_0ec70d2b_176534cuda3std3__45__cpo6cbeginE,(_ZN40_INTERNAL_16d983c5_4_k_cu_0ec70d2b_176534cuda3std3__48in_placeE - _ZN40_INTERNAL_16d983c5_4_k_cu_0ec70d2b_176534cuda3std3__45__cpo6cbeginE)
_ZN40_INTERNAL_16d983c5_4_k_cu_0ec70d2b_176534cuda3std3__45__cpo6cbeginE:
	.zero		1
	.type		_ZN40_INTERNAL_16d983c5_4_k_cu_0ec70d2b_176534cuda3std3__48in_placeE,@object
	.size		_ZN40_INTERNAL_16d983c5_4_k_cu_0ec70d2b_176534cuda3std3__48in_placeE,(_ZN40_INTERNAL_16d983c5_4_k_cu_0ec70d2b_176534cuda3std6ranges3__45__cpo9iter_moveE - _ZN40_INTERNAL_16d983c5_4_k_cu_0ec70d2b_176534cuda3std3__48in_placeE)
_ZN40_INTERNAL_16d983c5_4_k_cu_0ec70d2b_176534cuda3std3__48in_placeE:
	.zero		1
	.type		_ZN40_INTERNAL_16d983c5_4_k_cu_0ec70d2b_176534cuda3std6ranges3__45__cpo9iter_moveE,@object
	.size		_ZN40_INTERNAL_16d983c5_4_k_cu_0ec70d2b_176534cuda3std6ranges3__45__cpo9iter_moveE,(_ZN40_INTERNAL_16d983c5_4_k_cu_0ec70d2b_176534cuda3std3__45__cpo5beginE - _ZN40_INTERNAL_16d983c5_4_k_cu_0ec70d2b_176534cuda3std6ranges3__45__cpo9iter_moveE)
_ZN40_INTERNAL_16d983c5_4_k_cu_0ec70d2b_176534cuda3std6ranges3__45__cpo9iter_moveE:
	.zero		1
	.type		_ZN40_INTERNAL_16d983c5_4_k_cu_0ec70d2b_176534cuda3std3__45__cpo5beginE,@object
	.size		_ZN40_INTERNAL_16d983c5_4_k_cu_0ec70d2b_176534cuda3std3__45__cpo5beginE,(_ZN40_INTERNAL_16d983c5_4_k_cu_0ec70d2b_176534cuda3std3__442_GLOBAL__N__16d983c5_4_k_cu_0ec70d2b_176536ignoreE - _ZN40_INTERNAL_16d983c5_4_k_cu_0ec70d2b_176534cuda3std3__45__cpo5beginE)
_ZN40_INTERNAL_16d983c5_4_k_cu_0ec70d2b_176534cuda3std3__45__cpo5beginE:
	.zero		1
	.type		_ZN40_INTERNAL_16d983c5_4_k_cu_0ec70d2b_176534cuda3std3__442_GLOBAL__N__16d983c5_4_k_cu_0ec70d2b_176536ignoreE,@object
	.size		_ZN40_INTERNAL_16d983c5_4_k_cu_0ec70d2b_176534cuda3std3__442_GLOBAL__N__16d983c5_4_k_cu_0ec70d2b_176536ignoreE,(_ZN40_INTERNAL_16d983c5_4_k_cu_0ec70d2b_176534cute7productE - _ZN40_INTERNAL_16d983c5_4_k_cu_0ec70d2b_176534cuda3std3__442_GLOBAL__N__16d983c5_4_k_cu_0ec70d2b_176536ignoreE)
_ZN40_INTERNAL_16d983c5_4_k_cu_0ec70d2b_176534cuda3std3__442_GLOBAL__N__16d983c5_4_k_cu_0ec70d2b_176536ignoreE:
	.zero		1
	.type		_ZN40_INTERNAL_16d983c5_4_k_cu_0ec70d2b_176534cute7productE,@object
	.size		_ZN40_INTERNAL_16d983c5_4_k_cu_0ec70d2b_176534cute7productE,(_ZN40_INTERNAL_16d983c5_4_k_cu_0ec70d2b_176534cuda3std3__45__cpo3endE - _ZN40_INTERNAL_16d983c5_4_k_cu_0ec70d2b_176534cute7productE)
_ZN40_INTERNAL_16d983c5_4_k_cu_0ec70d2b_176534cute7productE:
	.zero		1
	.type		_ZN40_INTERNAL_16d983c5_4_k_cu_0ec70d2b_176534cuda3std3__45__cpo3endE,@object
	.size		_ZN40_INTERNAL_16d983c5_4_k_cu_0ec70d2b_176534cuda3std3__45__cpo3endE,(_ZN40_INTERNAL_16d983c5_4_k_cu_0ec70d2b_176534cuda3std3__419piecewise_constructE - _ZN40_INTERNAL_16d983c5_4_k_cu_0ec70d2b_176534cuda3std3__45__cpo3endE)
_ZN40_INTERNAL_16d983c5_4_k_cu_0ec70d2b_176534cuda3std3__45__cpo3endE:
	.zero		1
	.type		_ZN40_INTERNAL_16d983c5_4_k_cu_0ec70d2b_176534cuda3std3__419piecewise_constructE,@object
	.size		_ZN40_INTERNAL_16d983c5_4_k_cu_0ec70d2b_176534cuda3std3__419piecewise_constructE,(_ZN40_INTERNAL_16d983c5_4_k_cu_0ec70d2b_176534cuda3std3__45__cpo4cendE - _ZN40_INTERNAL_16d983c5_4_k_cu_0ec70d2b_176534cuda3std3__419piecewise_constructE)
_ZN40_INTERNAL_16d983c5_4_k_cu_0ec70d2b_176534cuda3std3__419piecewise_constructE:
	.zero		1
	.type		_ZN40_INTERNAL_16d983c5_4_k_cu_0ec70d2b_176534cuda3std3__45__cpo4cendE,@object
	.size		_ZN40_INTERNAL_16d983c5_4_k_cu_0ec70d2b_176534cuda3std3__45__cpo4cendE,(_ZN40_INTERNAL_16d983c5_4_k_cu_0ec70d2b_176534cuda3std6ranges3__45__cpo4swapE - _ZN40_INTERNAL_16d983c5_4_k_cu_0ec70d2b_176534cuda3std3__45__cpo4cendE)
_ZN40_INTERNAL_16d983c5_4_k_cu_0ec70d2b_176534cuda3std3__45__cpo4cendE:
	.zero		1
	.type		_ZN40_INTERNAL_16d983c5_4_k_cu_0ec70d2b_176534cuda3std6ranges3__45__cpo4swapE,@object
	.size		_ZN40_INTERNAL_16d983c5_4_k_cu_0ec70d2b_176534cuda3std6ranges3__45__cpo4swapE,(.L_8 - _ZN40_INTERNAL_16d983c5_4_k_cu_0ec70d2b_176534cuda3std6ranges3__45__cpo4swapE)
_ZN40_INTERNAL_16d983c5_4_k_cu_0ec70d2b_176534cuda3std6ranges3__45__cpo4swapE:
	.zero		1
.L_8:


//--------------------- .nv.constant0._ZN7cutlass13device_kernelINS_4gemm6kernel13GemmUniversalIN4cute5tupleIJiiiiEEENS1_10collective13CollectiveMmaINS1_34MainloopSm90TmaGmmaWarpSpecializedILi2ENS5_IJNS4_1CILi2EEESB_NSA_ILi1EEEEEENS1_35KernelTmaWarpSpecializedCooperativeEEENS5_IJNSA_ILi256EEENSA_ILi64EEESH_EEEfNS5_IJlSC_lEEEfSJ_NS4_8TiledMMAINS4_8MMA_AtomIJNS4_4SM904GMMA29MMA_64x64x8_F32TF32TF32_SS_TNILNSN_7ScaleInE1ELSP_1EEEEEENS4_6LayoutINS5_IJSB_SC_SC_EEENS5_IJSC_NSA_ILi0EEESU_EEEEENS5_IJNS4_10UnderscoreESX_SX_EEEEENS4_23SM90_TMA_LOAD_MULTICASTENS4_14ComposedLayoutINS4_7SwizzleILi3ELi4ELi3EEENS4_18smem_ptr_flag_bitsILi32EEENSS_INS5_IJNSA_ILi8EEENSA_ILi32EEEEEENS5_IJS17_SC_EEEEEEEvNS4_8identityES10_S1B_vS1C_EENS_8epilogue10collective6detail29Sm90TmaWarpSpecializedAdapterINS1F_15DefaultEpilogueIfSJ_SJ_NS1E_6thread17LinearCombinationIfLi1EffLNS1J_9ScaleType4KindE0ELNS_15FloatRoundStyleE2EfEENS1_15EpilogueDefaultEEEEEvvEEEEvNT_6ParamsE --------------------------
	.section	.nv.constant0._ZN7cutlass13device_kernelINS_4gemm6kernel13GemmUniversalIN4cute5tupleIJiiiiEEENS1_10collective13CollectiveMmaINS1_34MainloopSm90TmaGmmaWarpSpecializedILi2ENS5_IJNS4_1CILi2EEESB_NSA_ILi1EEEEEENS1_35KernelTmaWarpSpecializedCooperativeEEENS5_IJNSA_ILi256EEENSA_ILi64EEESH_EEEfNS5_IJlSC_lEEEfSJ_NS4_8TiledMMAINS4_8MMA_AtomIJNS4_4SM904GMMA29MMA_64x64x8_F32TF32TF32_SS_TNILNSN_7ScaleInE1ELSP_1EEEEEENS4_6LayoutINS5_IJSB_SC_SC_EEENS5_IJSC_NSA_ILi0EEESU_EEEEENS5_IJNS4_10UnderscoreESX_SX_EEEEENS4_23SM90_TMA_LOAD_MULTICASTENS4_14ComposedLayoutINS4_7SwizzleILi3ELi4ELi3EEENS4_18smem_ptr_flag_bitsILi32EEENSS_INS5_IJNSA_ILi8EEENSA_ILi32EEEEEENS5_IJS17_SC_EEEEEEEvNS4_8identityES10_S1B_vS1C_EENS_8epilogue10collective6detail29Sm90TmaWarpSpecializedAdapterINS1F_15DefaultEpilogueIfSJ_SJ_NS1E_6thread17LinearCombinationIfLi1EffLNS1J_9ScaleType4KindE0ELNS_15FloatRoundStyleE2EfEENS1_15EpilogueDefaultEEEEEvvEEEEvNT_6ParamsE,"a",@progbits
	.sectionflags	@""
	.align	4
.nv.constant0._ZN7cutlass13device_kernelINS_4gemm6kernel13GemmUniversalIN4cute5tupleIJiiiiEEENS1_10collective13CollectiveMmaINS1_34MainloopSm90TmaGmmaWarpSpecializedILi2ENS5_IJNS4_1CILi2EEESB_NSA_ILi1EEEEEENS1_35KernelTmaWarpSpecializedCooperativeEEENS5_IJNSA_ILi256EEENSA_ILi64EEESH_EEEfNS5_IJlSC_lEEEfSJ_NS4_8TiledMMAINS4_8MMA_AtomIJNS4_4SM904GMMA29MMA_64x64x8_F32TF32TF32_SS_TNILNSN_7ScaleInE1ELSP_1EEEEEENS4_6LayoutINS5_IJSB_SC_SC_EEENS5_IJSC_NSA_ILi0EEESU_EEEEENS5_IJNS4_10UnderscoreESX_SX_EEEEENS4_23SM90_TMA_LOAD_MULTICASTENS4_14ComposedLayoutINS4_7SwizzleILi3ELi4ELi3EEENS4_18smem_ptr_flag_bitsILi32EEENSS_INS5_IJNSA_ILi8EEENSA_ILi32EEEEEENS5_IJS17_SC_EEEEEEEvNS4_8identityES10_S1B_vS1C_EENS_8epilogue10collective6detail29Sm90TmaWarpSpecializedAdapterINS1F_15DefaultEpilogueIfSJ_SJ_NS1E_6thread17LinearCombinationIfLi1EffLNS1J_9ScaleType4KindE0ELNS_15FloatRoundStyleE2EfEENS1_15EpilogueDefaultEEEEEvvEEEEvNT_6ParamsE:
	.zero		1664


//--------------------- SYMBOLS --------------------------

	.type		.nv.reservedSmem.offset0,@object
	.size		.nv.reservedSmem.offset0,0x4
	.type		__assertfail,@function
